// auto-generated by cutlass_sweep.gemm — config: {"arch": "sm_90", "cluster_m": 2, "cluster_n": 1, "dtype": "fp16", "dtype_b": "fp16", "layout": "nt", "stages": 0, "tile_k": 32, "tile_m": 192, "tile_n": 96}
#include "cutlass/cutlass.h"
#include "cutlass/gemm/collective/collective_builder.hpp"
#include "cutlass/gemm/device/gemm_universal_adapter.h"
#include "cutlass/gemm/kernel/gemm_universal.hpp"
#include "cutlass/epilogue/collective/collective_builder.hpp"

using ElemA = cutlass::half_t;
using ElemB = cutlass::half_t;
using ElemCD = cutlass::half_t;
using Acc  = float;
using TileShape    = cute::Shape<cute::_192, cute::_96, cute::_32>;
using ClusterShape = cute::Shape<cute::_2, cute::_1, cute::_1>;

using CollectiveEpilogue = typename cutlass::epilogue::collective::CollectiveBuilder<
    cutlass::arch::Sm90, cutlass::arch::OpClassTensorOp,
    TileShape, ClusterShape,
    cutlass::epilogue::collective::EpilogueTileAuto,
    Acc, Acc,
    ElemCD, cutlass::layout::RowMajor, 128 / cutlass::sizeof_bits<ElemCD>::value,
    ElemCD, cutlass::layout::RowMajor, 128 / cutlass::sizeof_bits<ElemCD>::value,
    cutlass::epilogue::collective::EpilogueScheduleAuto
  >::CollectiveOp;

using CollectiveMainloop = typename cutlass::gemm::collective::CollectiveBuilder<
    cutlass::arch::Sm90, cutlass::arch::OpClassTensorOp,
    ElemA, cutlass::layout::RowMajor, 128 / cutlass::sizeof_bits<ElemA>::value,
    ElemB, cutlass::layout::ColumnMajor, 128 / cutlass::sizeof_bits<ElemB>::value,
    Acc,
    TileShape, ClusterShape,
    cutlass::gemm::collective::StageCountAutoCarveout<static_cast<int>(sizeof(typename CollectiveEpilogue::SharedStorage))>,
    cutlass::gemm::collective::KernelScheduleAuto
  >::CollectiveOp;

using GemmKernel = cutlass::gemm::kernel::GemmUniversal<
    cute::Shape<int,int,int,int>,
    CollectiveMainloop,
    CollectiveEpilogue
>;
using Gemm = cutlass::gemm::device::GemmUniversalAdapter<GemmKernel>;

// Force the device kernel symbol into the cubin without needing a host main.
auto* _anchor = &cutlass::device_kernel<GemmKernel>;


// ===== COMPILED SASS (sm_90a) =====

	.target	sm_90a

	.elftype	@"ET_EXEC"


//--------------------- .note.nv.tkinfo           --------------------------
	.section	.note.nv.tkinfo,"",@"SHT_NOTE"
	.sectionflags	@"SHF_NOTE_NV_TKINFO"
	.tkinfo
        /*0018*/ 	.word	0x00000002
        /*0030*/ 	.string	""
        /*0030*/ 	.string	"ptxas"
        /*0030*/ 	.string	"Cuda compilation tools, release 13.0, V13.0.88"
        /*0030*/ 	.string	"Build cuda_13.0.r13.0/compiler.36424714_0"
        /*0030*/ 	.string	"-arch sm_90a -m 64 "



//--------------------- .note.nv.cuinfo           --------------------------
	.section	.note.nv.cuinfo,"",@"SHT_NOTE"
	.sectionflags	@"SHF_NOTE_NV_CUINFO"
        /*0018*/ 	.short	0x0002
        /*001a*/ 	.short	0x005a
        /*001c*/ 	.short	0x0082
	.zero		2


//--------------------- .nv.info                  --------------------------
	.section	.nv.info,"",@"SHT_CUDA_INFO"
	.align	4


	//----- nvinfo : EIATTR_REGCOUNT
	.align		4
        /*0000*/ 	.byte	0x04, 0x2f
        /*0002*/ 	.short	(.L_15 - .L_14)
	.align		4
.L_14:
        /*0004*/ 	.word	index@(_ZN7cutlass13device_kernelINS_4gemm6kernel13GemmUniversalIN4cute5tupleIJiiiiEEENS1_10collective13CollectiveMmaINS1_34MainloopSm90TmaGmmaWarpSpecializedILi12ENS5_IJNS4_1CILi2EEENSA_ILi1EEESC_EEENS1_35KernelTmaWarpSpecializedCooperativeEEENS5_IJNSA_ILi192EEENSA_ILi96EEENSA_ILi32EEEEEENS_6half_tENS5_IJlSC_lEEESK_SL_NS4_8TiledMMAINS4_8MMA_AtomIJNS4_4SM904GMMA25MMA_64x96x16_F32F16F16_SSILNSP_5MajorE0ELSR_0ELNSP_7ScaleInE1ELSS_1EEEEEENS4_6LayoutISD_NS5_IJSC_NSA_ILi0EEESW_EEEEENS5_IJNS4_10UnderscoreESZ_SZ_EEEEENS4_13SM90_TMA_LOADENS4_14ComposedLayoutINS4_7SwizzleILi2ELi4ELi3EEENS4_18smem_ptr_flag_bitsILi16EEENSV_INS5_IJNSA_ILi8EEESI_EEENS5_IJSI_SC_EEEEEEEvNS4_8identityENS4_23SM90_TMA_LOAD_MULTICASTES1C_vS1D_EENS_8epilogue10collective6detail29Sm90TmaWarpSpecializedAdapterINS1H_15DefaultEpilogueISK_SL_SL_NS1G_6thread17LinearCombinationISK_Li1EffLNS1L_9ScaleType4KindE0ELNS_15FloatRoundStyleE2ESK_EENS1_15EpilogueDefaultEEEEEvvEEEEvNT_6ParamsE)
        /*0008*/ 	.word	0x000000a8


	//----- nvinfo : EIATTR_FRAME_SIZE
	.align		4
.L_15:
        /*000c*/ 	.byte	0x04, 0x11
        /*000e*/ 	.short	(.L_17 - .L_16)
	.align		4
.L_16:
        /*0010*/ 	.word	index@(_ZN7cutlass13device_kernelINS_4gemm6kernel13GemmUniversalIN4cute5tupleIJiiiiEEENS1_10collective13CollectiveMmaINS1_34MainloopSm90TmaGmmaWarpSpecializedILi12ENS5_IJNS4_1CILi2EEENSA_ILi1EEESC_EEENS1_35KernelTmaWarpSpecializedCooperativeEEENS5_IJNSA_ILi192EEENSA_ILi96EEENSA_ILi32EEEEEENS_6half_tENS5_IJlSC_lEEESK_SL_NS4_8TiledMMAINS4_8MMA_AtomIJNS4_4SM904GMMA25MMA_64x96x16_F32F16F16_SSILNSP_5MajorE0ELSR_0ELNSP_7ScaleInE1ELSS_1EEEEEENS4_6LayoutISD_NS5_IJSC_NSA_ILi0EEESW_EEEEENS5_IJNS4_10UnderscoreESZ_SZ_EEEEENS4_13SM90_TMA_LOADENS4_14ComposedLayoutINS4_7SwizzleILi2ELi4ELi3EEENS4_18smem_ptr_flag_bitsILi16EEENSV_INS5_IJNSA_ILi8EEESI_EEENS5_IJSI_SC_EEEEEEEvNS4_8identityENS4_23SM90_TMA_LOAD_MULTICASTES1C_vS1D_EENS_8epilogue10collective6detail29Sm90TmaWarpSpecializedAdapterINS1H_15DefaultEpilogueISK_SL_SL_NS1G_6thread17LinearCombinationISK_Li1EffLNS1L_9ScaleType4KindE0ELNS_15FloatRoundStyleE2ESK_EENS1_15EpilogueDefaultEEEEEvvEEEEvNT_6ParamsE)
        /*0014*/ 	.word	0x00000000


	//----- nvinfo : EIATTR_MIN_STACK_SIZE
	.align		4
.L_17:
        /*0018*/ 	.byte	0x04, 0x12
        /*001a*/ 	.short	(.L_19 - .L_18)
	.align		4
.L_18:
        /*001c*/ 	.word	index@(_ZN7cutlass13device_kernelINS_4gemm6kernel13GemmUniversalIN4cute5tupleIJiiiiEEENS1_10collective13CollectiveMmaINS1_34MainloopSm90TmaGmmaWarpSpecializedILi12ENS5_IJNS4_1CILi2EEENSA_ILi1EEESC_EEENS1_35KernelTmaWarpSpecializedCooperativeEEENS5_IJNSA_ILi192EEENSA_ILi96EEENSA_ILi32EEEEEENS_6half_tENS5_IJlSC_lEEESK_SL_NS4_8TiledMMAINS4_8MMA_AtomIJNS4_4SM904GMMA25MMA_64x96x16_F32F16F16_SSILNSP_5MajorE0ELSR_0ELNSP_7ScaleInE1ELSS_1EEEEEENS4_6LayoutISD_NS5_IJSC_NSA_ILi0EEESW_EEEEENS5_IJNS4_10UnderscoreESZ_SZ_EEEEENS4_13SM90_TMA_LOADENS4_14ComposedLayoutINS4_7SwizzleILi2ELi4ELi3EEENS4_18smem_ptr_flag_bitsILi16EEENSV_INS5_IJNSA_ILi8EEESI_EEENS5_IJSI_SC_EEEEEEEvNS4_8identityENS4_23SM90_TMA_LOAD_MULTICASTES1C_vS1D_EENS_8epilogue10collective6detail29Sm90TmaWarpSpecializedAdapterINS1H_15DefaultEpilogueISK_SL_SL_NS1G_6thread17LinearCombinationISK_Li1EffLNS1L_9ScaleType4KindE0ELNS_15FloatRoundStyleE2ESK_EENS1_15EpilogueDefaultEEEEEvvEEEEvNT_6ParamsE)
        /*0020*/ 	.word	0x00000000
.L_19:


//--------------------- .nv.compat                --------------------------
	.section	.nv.compat,"",@"SHT_CUDA_COMPAT_INFO"
	.align	4
        /*0000*/ 	.byte	0x02, 0x09, 0x01, 0x00, 0x02, 0x02, 0x04, 0x00, 0x02, 0x05, 0x05, 0x00, 0x03, 0x07, 0x01, 0x01
        /*0010*/ 	.byte	0x02, 0x03, 0x01, 0x00, 0x02, 0x06, 0x01, 0x00, 0x04, 0x0b, 0x08, 0x00, 0x00, 0x00, 0x00, 0x00
        /*0020*/ 	.byte	0x00, 0x00, 0x00, 0x00


//--------------------- .nv.info._ZN7cutlass13device_kernelINS_4gemm6kernel13GemmUniversalIN4cute5tupleIJiiiiEEENS1_10collective13CollectiveMmaINS1_34MainloopSm90TmaGmmaWarpSpecializedILi12ENS5_IJNS4_1CILi2EEENSA_ILi1EEESC_EEENS1_35KernelTmaWarpSpecializedCooperativeEEENS5_IJNSA_ILi192EEENSA_ILi96EEENSA_ILi32EEEEEENS_6half_tENS5_IJlSC_lEEESK_SL_NS4_8TiledMMAINS4_8MMA_AtomIJNS4_4SM904GMMA25MMA_64x96x16_F32F16F16_SSILNSP_5MajorE0ELSR_0ELNSP_7ScaleInE1ELSS_1EEEEEENS4_6LayoutISD_NS5_IJSC_NSA_ILi0EEESW_EEEEENS5_IJNS4_10UnderscoreESZ_SZ_EEEEENS4_13SM90_TMA_LOADENS4_14ComposedLayoutINS4_7SwizzleILi2ELi4ELi3EEENS4_18smem_ptr_flag_bitsILi16EEENSV_INS5_IJNSA_ILi8EEESI_EEENS5_IJSI_SC_EEEEEEEvNS4_8identityENS4_23SM90_TMA_LOAD_MULTICASTES1C_vS1D_EENS_8epilogue10collective6detail29Sm90TmaWarpSpecializedAdapterINS1H_15DefaultEpilogueISK_SL_SL_NS1G_6thread17LinearCombinationISK_Li1EffLNS1L_9ScaleType4KindE0ELNS_15FloatRoundStyleE2ESK_EENS1_15EpilogueDefaultEEEEEvvEEEEvNT_6ParamsE --------------------------
	.section	.nv.info._ZN7cutlass13device_kernelINS_4gemm6kernel13GemmUniversalIN4cute5tupleIJiiiiEEENS1_10collective13CollectiveMmaINS1_34MainloopSm90TmaGmmaWarpSpecializedILi12ENS5_IJNS4_1CILi2EEENSA_ILi1EEESC_EEENS1_35KernelTmaWarpSpecializedCooperativeEEENS5_IJNSA_ILi192EEENSA_ILi96EEENSA_ILi32EEEEEENS_6half_tENS5_IJlSC_lEEESK_SL_NS4_8TiledMMAINS4_8MMA_AtomIJNS4_4SM904GMMA25MMA_64x96x16_F32F16F16_SSILNSP_5MajorE0ELSR_0ELNSP_7ScaleInE1ELSS_1EEEEEENS4_6LayoutISD_NS5_IJSC_NSA_ILi0EEESW_EEEEENS5_IJNS4_10UnderscoreESZ_SZ_EEEEENS4_13SM90_TMA_LOADENS4_14ComposedLayoutINS4_7SwizzleILi2ELi4ELi3EEENS4_18smem_ptr_flag_bitsILi16EEENSV_INS5_IJNSA_ILi8EEESI_EEENS5_IJSI_SC_EEEEEEEvNS4_8identityENS4_23SM90_TMA_LOAD_MULTICASTES1C_vS1D_EENS_8epilogue10collective6detail29Sm90TmaWarpSpecializedAdapterINS1H_15DefaultEpilogueISK_SL_SL_NS1G_6thread17LinearCombinationISK_Li1EffLNS1L_9ScaleType4KindE0ELNS_15FloatRoundStyleE2ESK_EENS1_15EpilogueDefaultEEEEEvvEEEEvNT_6ParamsE,"",@"SHT_CUDA_INFO"
	.sectionflags	@""
	.align	4


	//----- nvinfo : EIATTR_CUDA_API_VERSION
	.align		4
        /*0000*/ 	.byte	0x04, 0x37
        /*0002*/ 	.short	(.L_21 - .L_20)
.L_20:
        /*0004*/ 	.word	0x00000082


	//----- nvinfo : EIATTR_KPARAM_INFO
	.align		4
.L_21:
        /*0008*/ 	.byte	0x04, 0x17
        /*000a*/ 	.short	(.L_23 - .L_22)
.L_22:
        /*000c*/ 	.word	0x00000000
        /*0010*/ 	.short	0x0000
        /*0012*/ 	.short	0x0070
        /*0014*/ 	.byte	0x00, 0xf0, 0x01, 0x10


	//----- nvinfo : EIATTR_SPARSE_MMA_MASK
	.align		4
.L_23:
        /*0018*/ 	.byte	0x03, 0x50
        /*001a*/ 	.short	0x0000


	//----- nvinfo : EIATTR_MAXREG_COUNT
	.align		4
        /*001c*/ 	.byte	0x03, 0x1b
        /*001e*/ 	.short	0x00a8


	//----- nvinfo : EIATTR_NUM_BARRIERS
	.align		4
        /*0020*/ 	.byte	0x02, 0x4c
        /*0022*/ 	.byte	0x01
	.zero		1


	//----- nvinfo : EIATTR_EXTERNS
	.align		4
        /*0024*/ 	.byte	0x04, 0x0f
        /*0026*/ 	.short	(.L_25 - .L_24)


	//   ....[0]....
	.align		4
.L_24:
        /*0028*/ 	.word	index@(__assertfail)


	//----- nvinfo : EIATTR_MERCURY_ISA_VERSION
	.align		4
.L_25:
        /*002c*/ 	.byte	0x03, 0x5f
        /*002e*/ 	.short	0x0101


	//----- nvinfo : EIATTR_INT_WARP_WIDE_INSTR_OFFSETS
	.align		4
        /*0030*/ 	.byte	0x04, 0x31
        /*0032*/ 	.short	(.L_27 - .L_26)


	//   ....[0]....
.L_26:
        /*0034*/ 	.word	0x000005b0


	//   ....[1]....
        /*0038*/ 	.word	0x000005e0


	//   ....[2]....
        /*003c*/ 	.word	0x000007a0


	//----- nvinfo : EIATTR_COOP_GROUP_MASK_REGIDS
	.align		4
.L_27:
        /*0040*/ 	.byte	0x04, 0x29
        /*0042*/ 	.short	(.L_29 - .L_28)


	//   ....[0]....
.L_28:
        /*0044*/ 	.word	0xffffffff


	//   ....[1]....
        /*0048*/ 	.word	0xffffffff


	//   ....[2]....
        /*004c*/ 	.word	0xffffffff


	//   ....[3]....
        /*0050*/ 	.word	0xffffffff


	//   ....[4]....
        /*0054*/ 	.word	0xffffffff


	//   ....[5]....
        /*0058*/ 	.word	0xffffffff


	//----- nvinfo : EIATTR_COOP_GROUP_INSTR_OFFSETS
	.align		4
.L_29:
        /*005c*/ 	.byte	0x04, 0x28
        /*005e*/ 	.short	(.L_31 - .L_30)


	//   ....[0]....
.L_30:
        /*0060*/ 	.word	0x00000060


	//   ....[1]....
        /*0064*/ 	.word	0x00000070


	//   ....[2]....
        /*0068*/ 	.word	0x00000130


	//   ....[3]....
        /*006c*/ 	.word	0x00000400


	//   ....[4]....
        /*0070*/ 	.word	0x00000920


	//   ....[5]....
        /*0074*/ 	.word	0x00001360


	//----- nvinfo : EIATTR_REG_RECONFIG
	.align		4
.L_31:
        /*0078*/ 	.byte	0x01, 0x54
	.zero		2


	//----- nvinfo : EIATTR_SYSCALL_OFFSETS
	.align		4
        /*007c*/ 	.byte	0x04, 0x46
        /*007e*/ 	.short	(.L_33 - .L_32)


	//   ....[0]....
.L_32:
        /*0080*/ 	.word	0x00001520


	//----- nvinfo : EIATTR_MBARRIER_INSTR_OFFSETS
	.align		4
.L_33:
        /*0084*/ 	.byte	0x04, 0x39
        /*0086*/ 	.short	(.L_35 - .L_34)


	//   ....[0]....
.L_34:
        /*0088*/ 	.word	0x00000250
        /*008c*/ 	.word	0x000000ff
        /*0090*/ 	.word	0x00000000
        /*0094*/ 	.short	0x0100
        /*0096*/ 	.byte	0x08
	.zero		1


	//   ....[1]....
        /*0098*/ 	.word	0x00000260
        /*009c*/ 	.word	0x000000ff
        /*00a0*/ 	.word	0x00000060
        /*00a4*/ 	.short	0x0100
        /*00a6*/ 	.byte	0x08
	.zero		1


	//   ....[2]....
        /*00a8*/ 	.word	0x00000270
        /*00ac*/ 	.word	0x000000ff
        /*00b0*/ 	.word	0x00000008
        /*00b4*/ 	.short	0x0100
        /*00b6*/ 	.byte	0x08
	.zero		1


	//   ....[3]....
        /*00b8*/ 	.word	0x00000280
        /*00bc*/ 	.word	0x000000ff
        /*00c0*/ 	.word	0x00000068
        /*00c4*/ 	.short	0x0100
        /*00c6*/ 	.byte	0x08
	.zero		1


	//   ....[4]....
        /*00c8*/ 	.word	0x00000290
        /*00cc*/ 	.word	0x000000ff
        /*00d0*/ 	.word	0x00000010
        /*00d4*/ 	.short	0x0100
        /*00d6*/ 	.byte	0x08
	.zero		1


	//   ....[5]....
        /*00d8*/ 	.word	0x000002a0
        /*00dc*/ 	.word	0x000000ff
        /*00e0*/ 	.word	0x00000070
        /*00e4*/ 	.short	0x0100
        /*00e6*/ 	.byte	0x08
	.zero		1


	//   ....[6]....
        /*00e8*/ 	.word	0x000002b0
        /*00ec*/ 	.word	0x000000ff
        /*00f0*/ 	.word	0x00000018
        /*00f4*/ 	.short	0x0100
        /*00f6*/ 	.byte	0x08
	.zero		1


	//   ....[7]....
        /*00f8*/ 	.word	0x000002c0
        /*00fc*/ 	.word	0x000000ff
        /*0100*/ 	.word	0x00000078
        /*0104*/ 	.short	0x0100
        /*0106*/ 	.byte	0x08
	.zero		1


	//   ....[8]....
        /*0108*/ 	.word	0x000002d0
        /*010c*/ 	.word	0x000000ff
        /*0110*/ 	.word	0x00000020
        /*0114*/ 	.short	0x0100
        /*0116*/ 	.byte	0x08
	.zero		1


	//   ....[9]....
        /*0118*/ 	.word	0x000002e0
        /*011c*/ 	.word	0x000000ff
        /*0120*/ 	.word	0x00000080
        /*0124*/ 	.short	0x0100
        /*0126*/ 	.byte	0x08
	.zero		1


	//   ....[10]....
        /*0128*/ 	.word	0x000002f0
        /*012c*/ 	.word	0x000000ff
        /*0130*/ 	.word	0x00000028
        /*0134*/ 	.short	0x0100
        /*0136*/ 	.byte	0x08
	.zero		1


	//   ....[11]....
        /*0138*/ 	.word	0x00000300
        /*013c*/ 	.word	0x000000ff
        /*0140*/ 	.word	0x00000088
        /*0144*/ 	.short	0x0100
        /*0146*/ 	.byte	0x08
	.zero		1


	//   ....[12]....
        /*0148*/ 	.word	0x00000310
        /*014c*/ 	.word	0x000000ff
        /*0150*/ 	.word	0x00000030
        /*0154*/ 	.short	0x0100
        /*0156*/ 	.byte	0x08
	.zero		1


	//   ....[13]....
        /*0158*/ 	.word	0x00000320
        /*015c*/ 	.word	0x000000ff
        /*0160*/ 	.word	0x00000090
        /*0164*/ 	.short	0x0100
        /*0166*/ 	.byte	0x08
	.zero		1


	//   ....[14]....
        /*0168*/ 	.word	0x00000330
        /*016c*/ 	.word	0x000000ff
        /*0170*/ 	.word	0x00000038
        /*0174*/ 	.short	0x0100
        /*0176*/ 	.byte	0x08
	.zero		1


	//   ....[15]....
        /*0178*/ 	.word	0x00000340
        /*017c*/ 	.word	0x000000ff
        /*0180*/ 	.word	0x00000098
        /*0184*/ 	.short	0x0100
        /*0186*/ 	.byte	0x08
	.zero		1


	//   ....[16]....
        /*0188*/ 	.word	0x00000350
        /*018c*/ 	.word	0x000000ff
        /*0190*/ 	.word	0x00000040
        /*0194*/ 	.short	0x0100
        /*0196*/ 	.byte	0x08
	.zero		1


	//   ....[17]....
        /*0198*/ 	.word	0x00000360
        /*019c*/ 	.word	0x000000ff
        /*01a0*/ 	.word	0x000000a0
        /*01a4*/ 	.short	0x0100
        /*01a6*/ 	.byte	0x08
	.zero		1


	//   ....[18]....
        /*01a8*/ 	.word	0x00000370
        /*01ac*/ 	.word	0x000000ff
        /*01b0*/ 	.word	0x00000048
        /*01b4*/ 	.short	0x0100
        /*01b6*/ 	.byte	0x08
	.zero		1


	//   ....[19]....
        /*01b8*/ 	.word	0x00000380
        /*01bc*/ 	.word	0x000000ff
        /*01c0*/ 	.word	0x000000a8
        /*01c4*/ 	.short	0x0100
        /*01c6*/ 	.byte	0x08
	.zero		1


	//   ....[20]....
        /*01c8*/ 	.word	0x00000390
        /*01cc*/ 	.word	0x000000ff
        /*01d0*/ 	.word	0x00000050
        /*01d4*/ 	.short	0x0100
        /*01d6*/ 	.byte	0x08
	.zero		1


	//   ....[21]....
        /*01d8*/ 	.word	0x000003a0
        /*01dc*/ 	.word	0x000000ff
        /*01e0*/ 	.word	0x000000b0
        /*01e4*/ 	.short	0x0100
        /*01e6*/ 	.byte	0x08
	.zero		1


	//   ....[22]....
        /*01e8*/ 	.word	0x000003b0
        /*01ec*/ 	.word	0x000000ff
        /*01f0*/ 	.word	0x00000058
        /*01f4*/ 	.short	0x0100
        /*01f6*/ 	.byte	0x08
	.zero		1


	//   ....[23]....
        /*01f8*/ 	.word	0x000003c0
        /*01fc*/ 	.word	0x000000ff
        /*0200*/ 	.word	0x000000b8
        /*0204*/ 	.short	0x0100
        /*0206*/ 	.byte	0x08
	.zero		1


	//   ....[24]....
        /*0208*/ 	.word	0x00000820
        /*020c*/ 	.word	0x000000ff
        /*0210*/ 	.word	0x000000d0
        /*0214*/ 	.short	0x0100
        /*0216*/ 	.byte	0x06
	.zero		1


	//   ....[25]....
        /*0218*/ 	.word	0x000008b0
        /*021c*/ 	.word	0x000000ff
        /*0220*/ 	.word	0x000000d8
        /*0224*/ 	.short	0x0100
        /*0226*/ 	.byte	0x06
	.zero		1


	//   ....[26]....
        /*0228*/ 	.word	0x000015e0
        /*022c*/ 	.word	0x00000003
        /*0230*/ 	.word	0x00000000
        /*0234*/ 	.short	0x010a
        /*0236*/ 	.byte	0x3f
	.zero		1


	//   ....[27]....
        /*0238*/ 	.word	0x00001620
        /*023c*/ 	.word	0x00000003
        /*0240*/ 	.word	0x00000000
        /*0244*/ 	.short	0x010a
        /*0246*/ 	.byte	0x3f
	.zero		1


	//   ....[28]....
        /*0248*/ 	.word	0x000019b0
        /*024c*/ 	.word	0x00000005
        /*0250*/ 	.word	0x00000000
        /*0254*/ 	.short	0x010a
        /*0256*/ 	.byte	0x3f
	.zero		1


	//   ....[29]....
        /*0258*/ 	.word	0x000019f0
        /*025c*/ 	.word	0x00000005
        /*0260*/ 	.word	0x00000000
        /*0264*/ 	.short	0x010a
        /*0266*/ 	.byte	0x3f
	.zero		1


	//   ....[30]....
        /*0268*/ 	.word	0x00001c10
        /*026c*/ 	.word	0x00000005
        /*0270*/ 	.word	0x00000000
        /*0274*/ 	.short	0x0101
        /*0276*/ 	.byte	0x3f
	.zero		1


	//   ....[31]....
        /*0278*/ 	.word	0x00001e30
        /*027c*/ 	.word	0x00000003
        /*0280*/ 	.word	0x00000000
        /*0284*/ 	.short	0x0101
        /*0286*/ 	.byte	0x3f
	.zero		1


	//   ....[32]....
        /*0288*/ 	.word	0x00009df0
        /*028c*/ 	.word	0x00000014
        /*0290*/ 	.word	0x00000060
        /*0294*/ 	.short	0x010a
        /*0296*/ 	.byte	0x3f
	.zero		1


	//   ....[33]....
        /*0298*/ 	.word	0x0000a170
        /*029c*/ 	.word	0x00000003
        /*02a0*/ 	.word	0x000000d8
        /*02a4*/ 	.short	0x0101
        /*02a6*/ 	.byte	0x3f
	.zero		1


	//   ....[34]....
        /*02a8*/ 	.word	0x0000a8c0
        /*02ac*/ 	.word	0x00000007
        /*02b0*/ 	.word	0x00000000
        /*02b4*/ 	.short	0x010a
        /*02b6*/ 	.byte	0x3f
	.zero		1


	//   ....[35]....
        /*02b8*/ 	.word	0x0000a940
        /*02bc*/ 	.word	0x00000008
        /*02c0*/ 	.word	0x00000000
        /*02c4*/ 	.short	0x010a
        /*02c6*/ 	.byte	0x3f
	.zero		1


	//   ....[36]....
        /*02c8*/ 	.word	0x0000a9d0
        /*02cc*/ 	.word	0x00000009
        /*02d0*/ 	.word	0x00000000
        /*02d4*/ 	.short	0x010a
        /*02d6*/ 	.byte	0x3f
	.zero		1


	//   ....[37]....
        /*02d8*/ 	.word	0x0000aa60
        /*02dc*/ 	.word	0x00000008
        /*02e0*/ 	.word	0x00000000
        /*02e4*/ 	.short	0x010a
        /*02e6*/ 	.byte	0x3f
	.zero		1


	//   ....[38]....
        /*02e8*/ 	.word	0x0000aaf0
        /*02ec*/ 	.word	0x00000009
        /*02f0*/ 	.word	0x00000000
        /*02f4*/ 	.short	0x010a
        /*02f6*/ 	.byte	0x3f
	.zero		1


	//   ....[39]....
        /*02f8*/ 	.word	0x0000ab80
        /*02fc*/ 	.word	0x00000008
        /*0300*/ 	.word	0x00000000
        /*0304*/ 	.short	0x010a
        /*0306*/ 	.byte	0x3f
	.zero		1


	//   ....[40]....
        /*0308*/ 	.word	0x0000ac10
        /*030c*/ 	.word	0x00000009
        /*0310*/ 	.word	0x00000000
        /*0314*/ 	.short	0x010a
        /*0316*/ 	.byte	0x3f
	.zero		1


	//   ....[41]....
        /*0318*/ 	.word	0x0000aca0
        /*031c*/ 	.word	0x00000008
        /*0320*/ 	.word	0x00000000
        /*0324*/ 	.short	0x010a
        /*0326*/ 	.byte	0x3f
	.zero		1


	//   ....[42]....
        /*0328*/ 	.word	0x0000ad30
        /*032c*/ 	.word	0x00000009
        /*0330*/ 	.word	0x00000000
        /*0334*/ 	.short	0x010a
        /*0336*/ 	.byte	0x3f
	.zero		1


	//   ....[43]....
        /*0338*/ 	.word	0x0000adc0
        /*033c*/ 	.word	0x00000008
        /*0340*/ 	.word	0x00000000
        /*0344*/ 	.short	0x010a
        /*0346*/ 	.byte	0x3f
	.zero		1


	//   ....[44]....
        /*0348*/ 	.word	0x0000ae50
        /*034c*/ 	.word	0x0000000b
        /*0350*/ 	.word	0x00000000
        /*0354*/ 	.short	0x010a
        /*0356*/ 	.byte	0x3f
	.zero		1


	//   ....[45]....
        /*0358*/ 	.word	0x0000aee0
        /*035c*/ 	.word	0x00000003
        /*0360*/ 	.word	0x00000000
        /*0364*/ 	.short	0x010a
        /*0366*/ 	.byte	0x3f
	.zero		1


	//   ....[46]....
        /*0368*/ 	.word	0x0000af40
        /*036c*/ 	.word	0x00000003
        /*0370*/ 	.word	0x00000000
        /*0374*/ 	.short	0x010a
        /*0376*/ 	.byte	0x3f
	.zero		1


	//   ....[47]....
        /*0378*/ 	.word	0x0000af90
        /*037c*/ 	.word	0x00000005
        /*0380*/ 	.word	0x00000000
        /*0384*/ 	.short	0x010a
        /*0386*/ 	.byte	0x3f
	.zero		1


	//   ....[48]....
        /*0388*/ 	.word	0x0000b060
        /*038c*/ 	.word	0x00000014
        /*0390*/ 	.word	0x00000060
        /*0394*/ 	.short	0x010a
        /*0396*/ 	.byte	0x3f
	.zero		1


	//   ....[49]....
        /*0398*/ 	.word	0x0000b130
        /*039c*/ 	.word	0x00000007
        /*03a0*/ 	.word	0x00000000
        /*03a4*/ 	.short	0x010a
        /*03a6*/ 	.byte	0x3f
	.zero		1


	//   ....[50]....
        /*03a8*/ 	.word	0x0000b180
        /*03ac*/ 	.word	0x00000008
        /*03b0*/ 	.word	0x00000000
        /*03b4*/ 	.short	0x010a
        /*03b6*/ 	.byte	0x3f
	.zero		1


	//   ....[51]....
        /*03b8*/ 	.word	0x0000b1d0
        /*03bc*/ 	.word	0x00000009
        /*03c0*/ 	.word	0x00000000
        /*03c4*/ 	.short	0x010a
        /*03c6*/ 	.byte	0x3f
	.zero		1


	//   ....[52]....
        /*03c8*/ 	.word	0x0000b220
        /*03cc*/ 	.word	0x00000008
        /*03d0*/ 	.word	0x00000000
        /*03d4*/ 	.short	0x010a
        /*03d6*/ 	.byte	0x3f
	.zero		1


	//   ....[53]....
        /*03d8*/ 	.word	0x0000b270
        /*03dc*/ 	.word	0x00000009
        /*03e0*/ 	.word	0x00000000
        /*03e4*/ 	.short	0x010a
        /*03e6*/ 	.byte	0x3f
	.zero		1


	//   ....[54]....
        /*03e8*/ 	.word	0x0000b2c0
        /*03ec*/ 	.word	0x00000008
        /*03f0*/ 	.word	0x00000000
        /*03f4*/ 	.short	0x010a
        /*03f6*/ 	.byte	0x3f
	.zero		1


	//   ....[55]....
        /*03f8*/ 	.word	0x0000b310
        /*03fc*/ 	.word	0x00000009
        /*0400*/ 	.word	0x00000000
        /*0404*/ 	.short	0x010a
        /*0406*/ 	.byte	0x3f
	.zero		1


	//   ....[56]....
        /*0408*/ 	.word	0x0000b360
        /*040c*/ 	.word	0x00000008
        /*0410*/ 	.word	0x00000000
        /*0414*/ 	.short	0x010a
        /*0416*/ 	.byte	0x3f
	.zero		1


	//   ....[57]....
        /*0418*/ 	.word	0x0000b3b0
        /*041c*/ 	.word	0x00000009
        /*0420*/ 	.word	0x00000000
        /*0424*/ 	.short	0x010a
        /*0426*/ 	.byte	0x3f
	.zero		1


	//   ....[58]....
        /*0428*/ 	.word	0x0000b400
        /*042c*/ 	.word	0x00000008
        /*0430*/ 	.word	0x00000000
        /*0434*/ 	.short	0x010a
        /*0436*/ 	.byte	0x3f
	.zero		1


	//   ....[59]....
        /*0438*/ 	.word	0x0000b450
        /*043c*/ 	.word	0x0000000b
        /*0440*/ 	.word	0x00000000
        /*0444*/ 	.short	0x010a
        /*0446*/ 	.byte	0x3f
	.zero		1


	//----- nvinfo : EIATTR_NUM_MBARRIERS
	.align		4
.L_35:
        /*0448*/ 	.byte	0x03, 0x38
        /*044a*/ 	.short	0x001a


	//----- nvinfo : EIATTR_EXIT_INSTR_OFFSETS
	.align		4
        /*044c*/ 	.byte	0x04, 0x1c
        /*044e*/ 	.short	(.L_37 - .L_36)


	//   ....[0]....
.L_36:
        /*0450*/ 	.word	0x00000a80


	//   ....[1]....
        /*0454*/ 	.word	0x00001290


	//   ....[2]....
        /*0458*/ 	.word	0x00009520


	//   ....[3]....
        /*045c*/ 	.word	0x00009a80


	//   ....[4]....
        /*0460*/ 	.word	0x0000af30


	//----- nvinfo : EIATTR_MAX_THREADS
	.align		4
.L_37:
        /*0464*/ 	.byte	0x04, 0x05
        /*0466*/ 	.short	(.L_39 - .L_38)
.L_38:
        /*0468*/ 	.word	0x00000180
        /*046c*/ 	.word	0x00000001
        /*0470*/ 	.word	0x00000001


	//----- nvinfo : EIATTR_CRS_STACK_SIZE
	.align		4
.L_39:
        /*0474*/ 	.byte	0x04, 0x1e
        /*0476*/ 	.short	(.L_41 - .L_40)
.L_40:
        /*0478*/ 	.word	0x00000000


	//----- nvinfo : EIATTR_CBANK_PARAM_SIZE
	.align		4
.L_41:
        /*047c*/ 	.byte	0x03, 0x19
        /*047e*/ 	.short	0x0470


	//----- nvinfo : EIATTR_PARAM_CBANK
	.align		4
        /*0480*/ 	.byte	0x04, 0x0a
        /*0482*/ 	.short	(.L_43 - .L_42)
	.align		4
.L_42:
        /*0484*/ 	.word	index@(.nv.constant0._ZN7cutlass13device_kernelINS_4gemm6kernel13GemmUniversalIN4cute5tupleIJiiiiEEENS1_10collective13CollectiveMmaINS1_34MainloopSm90TmaGmmaWarpSpecializedILi12ENS5_IJNS4_1CILi2EEENSA_ILi1EEESC_EEENS1_35KernelTmaWarpSpecializedCooperativeEEENS5_IJNSA_ILi192EEENSA_ILi96EEENSA_ILi32EEEEEENS_6half_tENS5_IJlSC_lEEESK_SL_NS4_8TiledMMAINS4_8MMA_AtomIJNS4_4SM904GMMA25MMA_64x96x16_F32F16F16_SSILNSP_5MajorE0ELSR_0ELNSP_7ScaleInE1ELSS_1EEEEEENS4_6LayoutISD_NS5_IJSC_NSA_ILi0EEESW_EEEEENS5_IJNS4_10UnderscoreESZ_SZ_EEEEENS4_13SM90_TMA_LOADENS4_14ComposedLayoutINS4_7SwizzleILi2ELi4ELi3EEENS4_18smem_ptr_flag_bitsILi16EEENSV_INS5_IJNSA_ILi8EEESI_EEENS5_IJSI_SC_EEEEEEEvNS4_8identityENS4_23SM90_TMA_LOAD_MULTICASTES1C_vS1D_EENS_8epilogue10collective6detail29Sm90TmaWarpSpecializedAdapterINS1H_15DefaultEpilogueISK_SL_SL_NS1G_6thread17LinearCombinationISK_Li1EffLNS1L_9ScaleType4KindE0ELNS_15FloatRoundStyleE2ESK_EENS1_15EpilogueDefaultEEEEEvvEEEEvNT_6ParamsE)
        /*0488*/ 	.short	0x0210
        /*048a*/ 	.short	0x0470


	//----- nvinfo : EIATTR_SW_WAR
	.align		4
.L_43:
        /*048c*/ 	.byte	0x04, 0x36
        /*048e*/ 	.short	(.L_45 - .L_44)
.L_44:
        /*0490*/ 	.word	0x00000008
.L_45:


//--------------------- .nv.callgraph             --------------------------
	.section	.nv.callgraph,"",@"SHT_CUDA_CALLGRAPH"
	.align	4
	.sectionentsize	8
	.align		4
        /*0000*/ 	.word	0x00000000
	.align		4
        /*0004*/ 	.word	0xffffffff
	.align		4
        /*0008*/ 	.word	index@(_ZN7cutlass13device_kernelINS_4gemm6kernel13GemmUniversalIN4cute5tupleIJiiiiEEENS1_10collective13CollectiveMmaINS1_34MainloopSm90TmaGmmaWarpSpecializedILi12ENS5_IJNS4_1CILi2EEENSA_ILi1EEESC_EEENS1_35KernelTmaWarpSpecializedCooperativeEEENS5_IJNSA_ILi192EEENSA_ILi96EEENSA_ILi32EEEEEENS_6half_tENS5_IJlSC_lEEESK_SL_NS4_8TiledMMAINS4_8MMA_AtomIJNS4_4SM904GMMA25MMA_64x96x16_F32F16F16_SSILNSP_5MajorE0ELSR_0ELNSP_7ScaleInE1ELSS_1EEEEEENS4_6LayoutISD_NS5_IJSC_NSA_ILi0EEESW_EEEEENS5_IJNS4_10UnderscoreESZ_SZ_EEEEENS4_13SM90_TMA_LOADENS4_14ComposedLayoutINS4_7SwizzleILi2ELi4ELi3EEENS4_18smem_ptr_flag_bitsILi16EEENSV_INS5_IJNSA_ILi8EEESI_EEENS5_IJSI_SC_EEEEEEEvNS4_8identityENS4_23SM90_TMA_LOAD_MULTICASTES1C_vS1D_EENS_8epilogue10collective6detail29Sm90TmaWarpSpecializedAdapterINS1H_15DefaultEpilogueISK_SL_SL_NS1G_6thread17LinearCombinationISK_Li1EffLNS1L_9ScaleType4KindE0ELNS_15FloatRoundStyleE2ESK_EENS1_15EpilogueDefaultEEEEEvvEEEEvNT_6ParamsE)
	.align		4
        /*000c*/ 	.word	index@(__assertfail)
	.align		4
        /*0010*/ 	.word	0x00000000
	.align		4
        /*0014*/ 	.word	0xfffffffe
	.align		4
        /*0018*/ 	.word	0x00000000
	.align		4
        /*001c*/ 	.word	0xfffffffd
	.align		4
        /*0020*/ 	.word	0x00000000
	.align		4
        /*0024*/ 	.word	0xfffffffc


//--------------------- .nv.constant4             --------------------------
	.section	.nv.constant4,"a",@progbits
	.align	8
	.align		8
.nv.constant4:
        /*0000*/ 	.dword	__assertfail
	.align		8
        /*0008*/ 	.dword	__unnamed_1
	.align		8
        /*0010*/ 	.dword	_ZN40_INTERNAL_eb201e2e_4_k_cu_b94586d6_168144cuda3std3__45__cpo5beginE
	.align		8
        /*0018*/ 	.dword	_ZN40_INTERNAL_eb201e2e_4_k_cu_b94586d6_168144cuda3std3__45__cpo3endE
	.align		8
        /*0020*/ 	.dword	_ZN40_INTERNAL_eb201e2e_4_k_cu_b94586d6_168144cuda3std3__45__cpo6cbeginE
	.align		8
        /*0028*/ 	.dword	_ZN40_INTERNAL_eb201e2e_4_k_cu_b94586d6_168144cuda3std3__45__cpo4cendE
	.align		8
        /*0030*/ 	.dword	_ZN40_INTERNAL_eb201e2e_4_k_cu_b94586d6_168144cuda3std3__442_GLOBAL__N__eb201e2e_4_k_cu_b94586d6_168146ignoreE
	.align		8
        /*0038*/ 	.dword	_ZN40_INTERNAL_eb201e2e_4_k_cu_b94586d6_168144cuda3std3__419piecewise_constructE
	.align		8
        /*0040*/ 	.dword	_ZN40_INTERNAL_eb201e2e_4_k_cu_b94586d6_168144cuda3std3__48in_placeE
	.align		8
        /*0048*/ 	.dword	_ZN40_INTERNAL_eb201e2e_4_k_cu_b94586d6_168144cuda3std6ranges3__45__cpo4swapE
	.align		8
        /*0050*/ 	.dword	_ZN40_INTERNAL_eb201e2e_4_k_cu_b94586d6_168144cuda3std6ranges3__45__cpo9iter_moveE
	.align		8
        /*0058*/ 	.dword	_ZN40_INTERNAL_eb201e2e_4_k_cu_b94586d6_168144cute7productE
	.align		8
        /*0060*/ 	.dword	_ZN40_INTERNAL_eb201e2e_4_k_cu_b94586d6_168144cute1_E
	.align		8
        /*0068*/ 	.dword	$str$22
	.align		8
        /*0070*/ 	.dword	$str$23


//--------------------- .text._ZN7cutlass13device_kernelINS_4gemm6kernel13GemmUniversalIN4cute5tupleIJiiiiEEENS1_10collective13CollectiveMmaINS1_34MainloopSm90TmaGmmaWarpSpecializedILi12ENS5_IJNS4_1CILi2EEENSA_ILi1EEESC_EEENS1_35KernelTmaWarpSpecializedCooperativeEEENS5_IJNSA_ILi192EEENSA_ILi96EEENSA_ILi32EEEEEENS_6half_tENS5_IJlSC_lEEESK_SL_NS4_8TiledMMAINS4_8MMA_AtomIJNS4_4SM904GMMA25MMA_64x96x16_F32F16F16_SSILNSP_5MajorE0ELSR_0ELNSP_7ScaleInE1ELSS_1EEEEEENS4_6LayoutISD_NS5_IJSC_NSA_ILi0EEESW_EEEEENS5_IJNS4_10UnderscoreESZ_SZ_EEEEENS4_13SM90_TMA_LOADENS4_14ComposedLayoutINS4_7SwizzleILi2ELi4ELi3EEENS4_18smem_ptr_flag_bitsILi16EEENSV_INS5_IJNSA_ILi8EEESI_EEENS5_IJSI_SC_EEEEEEEvNS4_8identityENS4_23SM90_TMA_LOAD_MULTICASTES1C_vS1D_EENS_8epilogue10collective6detail29Sm90TmaWarpSpecializedAdapterINS1H_15DefaultEpilogueISK_SL_SL_NS1G_6thread17LinearCombinationISK_Li1EffLNS1L_9ScaleType4KindE0ELNS_15FloatRoundStyleE2ESK_EENS1_15EpilogueDefaultEEEEEvvEEEEvNT_6ParamsE --------------------------
	.section	.text._ZN7cutlass13device_kernelINS_4gemm6kernel13GemmUniversalIN4cute5tupleIJiiiiEEENS1_10collective13CollectiveMmaINS1_34MainloopSm90TmaGmmaWarpSpecializedILi12ENS5_IJNS4_1CILi2EEENSA_ILi1EEESC_EEENS1_35KernelTmaWarpSpecializedCooperativeEEENS5_IJNSA_ILi192EEENSA_ILi96EEENSA_ILi32EEEEEENS_6half_tENS5_IJlSC_lEEESK_SL_NS4_8TiledMMAINS4_8MMA_AtomIJNS4_4SM904GMMA25MMA_64x96x16_F32F16F16_SSILNSP_5MajorE0ELSR_0ELNSP_7ScaleInE1ELSS_1EEEEEENS4_6LayoutISD_NS5_IJSC_NSA_ILi0EEESW_EEEEENS5_IJNS4_10UnderscoreESZ_SZ_EEEEENS4_13SM90_TMA_LOADENS4_14ComposedLayoutINS4_7SwizzleILi2ELi4ELi3EEENS4_18smem_ptr_flag_bitsILi16EEENSV_INS5_IJNSA_ILi8EEESI_EEENS5_IJSI_SC_EEEEEEEvNS4_8identityENS4_23SM90_TMA_LOAD_MULTICASTES1C_vS1D_EENS_8epilogue10collective6detail29Sm90TmaWarpSpecializedAdapterINS1H_15DefaultEpilogueISK_SL_SL_NS1G_6thread17LinearCombinationISK_Li1EffLNS1L_9ScaleType4KindE0ELNS_15FloatRoundStyleE2ESK_EENS1_15EpilogueDefaultEEEEEvvEEEEvNT_6ParamsE,"ax",@progbits
	.align	128
.text._ZN7cutlass13device_kernelINS_4gemm6kernel13GemmUniversalIN4cute5tupleIJiiiiEEENS1_10collective13CollectiveMmaINS1_34MainloopSm90TmaGmmaWarpSpecializedILi12ENS5_IJNS4_1CILi2EEENSA_ILi1EEESC_EEENS1_35KernelTmaWarpSpecializedCooperativeEEENS5_IJNSA_ILi192EEENSA_ILi96EEENSA_ILi32EEEEEENS_6half_tENS5_IJlSC_lEEESK_SL_NS4_8TiledMMAINS4_8MMA_AtomIJNS4_4SM904GMMA25MMA_64x96x16_F32F16F16_SSILNSP_5MajorE0ELSR_0ELNSP_7ScaleInE1ELSS_1EEEEEENS4_6LayoutISD_NS5_IJSC_NSA_ILi0EEESW_EEEEENS5_IJNS4_10UnderscoreESZ_SZ_EEEEENS4_13SM90_TMA_LOADENS4_14ComposedLayoutINS4_7SwizzleILi2ELi4ELi3EEENS4_18smem_ptr_flag_bitsILi16EEENSV_INS5_IJNSA_ILi8EEESI_EEENS5_IJSI_SC_EEEEEEEvNS4_8identityENS4_23SM90_TMA_LOAD_MULTICASTES1C_vS1D_EENS_8epilogue10collective6detail29Sm90TmaWarpSpecializedAdapterINS1H_15DefaultEpilogueISK_SL_SL_NS1G_6thread17LinearCombinationISK_Li1EffLNS1L_9ScaleType4KindE0ELNS_15FloatRoundStyleE2ESK_EENS1_15EpilogueDefaultEEEEEvvEEEEvNT_6ParamsE:
        .type           _ZN7cutlass13device_kernelINS_4gemm6kernel13GemmUniversalIN4cute5tupleIJiiiiEEENS1_10collective13CollectiveMmaINS1_34MainloopSm90TmaGmmaWarpSpecializedILi12ENS5_IJNS4_1CILi2EEENSA_ILi1EEESC_EEENS1_35KernelTmaWarpSpecializedCooperativeEEENS5_IJNSA_ILi192EEENSA_ILi96EEENSA_ILi32EEEEEENS_6half_tENS5_IJlSC_lEEESK_SL_NS4_8TiledMMAINS4_8MMA_AtomIJNS4_4SM904GMMA25MMA_64x96x16_F32F16F16_SSILNSP_5MajorE0ELSR_0ELNSP_7ScaleInE1ELSS_1EEEEEENS4_6LayoutISD_NS5_IJSC_NSA_ILi0EEESW_EEEEENS5_IJNS4_10UnderscoreESZ_SZ_EEEEENS4_13SM90_TMA_LOADENS4_14ComposedLayoutINS4_7SwizzleILi2ELi4ELi3EEENS4_18smem_ptr_flag_bitsILi16EEENSV_INS5_IJNSA_ILi8EEESI_EEENS5_IJSI_SC_EEEEEEEvNS4_8identityENS4_23SM90_TMA_LOAD_MULTICASTES1C_vS1D_EENS_8epilogue10collective6detail29Sm90TmaWarpSpecializedAdapterINS1H_15DefaultEpilogueISK_SL_SL_NS1G_6thread17LinearCombinationISK_Li1EffLNS1L_9ScaleType4KindE0ELNS_15FloatRoundStyleE2ESK_EENS1_15EpilogueDefaultEEEEEvvEEEEvNT_6ParamsE,@function
        .size           _ZN7cutlass13device_kernelINS_4gemm6kernel13GemmUniversalIN4cute5tupleIJiiiiEEENS1_10collective13CollectiveMmaINS1_34MainloopSm90TmaGmmaWarpSpecializedILi12ENS5_IJNS4_1CILi2EEENSA_ILi1EEESC_EEENS1_35KernelTmaWarpSpecializedCooperativeEEENS5_IJNSA_ILi192EEENSA_ILi96EEENSA_ILi32EEEEEENS_6half_tENS5_IJlSC_lEEESK_SL_NS4_8TiledMMAINS4_8MMA_AtomIJNS4_4SM904GMMA25MMA_64x96x16_F32F16F16_SSILNSP_5MajorE0ELSR_0ELNSP_7ScaleInE1ELSS_1EEEEEENS4_6LayoutISD_NS5_IJSC_NSA_ILi0EEESW_EEEEENS5_IJNS4_10UnderscoreESZ_SZ_EEEEENS4_13SM90_TMA_LOADENS4_14ComposedLayoutINS4_7SwizzleILi2ELi4ELi3EEENS4_18smem_ptr_flag_bitsILi16EEENSV_INS5_IJNSA_ILi8EEESI_EEENS5_IJSI_SC_EEEEEEEvNS4_8identityENS4_23SM90_TMA_LOAD_MULTICASTES1C_vS1D_EENS_8epilogue10collective6detail29Sm90TmaWarpSpecializedAdapterINS1H_15DefaultEpilogueISK_SL_SL_NS1G_6thread17LinearCombinationISK_Li1EffLNS1L_9ScaleType4KindE0ELNS_15FloatRoundStyleE2ESK_EENS1_15EpilogueDefaultEEEEEvvEEEEvNT_6ParamsE,(.L_x_280 - _ZN7cutlass13device_kernelINS_4gemm6kernel13GemmUniversalIN4cute5tupleIJiiiiEEENS1_10collective13CollectiveMmaINS1_34MainloopSm90TmaGmmaWarpSpecializedILi12ENS5_IJNS4_1CILi2EEENSA_ILi1EEESC_EEENS1_35KernelTmaWarpSpecializedCooperativeEEENS5_IJNSA_ILi192EEENSA_ILi96EEENSA_ILi32EEEEEENS_6half_tENS5_IJlSC_lEEESK_SL_NS4_8TiledMMAINS4_8MMA_AtomIJNS4_4SM904GMMA25MMA_64x96x16_F32F16F16_SSILNSP_5MajorE0ELSR_0ELNSP_7ScaleInE1ELSS_1EEEEEENS4_6LayoutISD_NS5_IJSC_NSA_ILi0EEESW_EEEEENS5_IJNS4_10UnderscoreESZ_SZ_EEEEENS4_13SM90_TMA_LOADENS4_14ComposedLayoutINS4_7SwizzleILi2ELi4ELi3EEENS4_18smem_ptr_flag_bitsILi16EEENSV_INS5_IJNSA_ILi8EEESI_EEENS5_IJSI_SC_EEEEEEEvNS4_8identityENS4_23SM90_TMA_LOAD_MULTICASTES1C_vS1D_EENS_8epilogue10collective6detail29Sm90TmaWarpSpecializedAdapterINS1H_15DefaultEpilogueISK_SL_SL_NS1G_6thread17LinearCombinationISK_Li1EffLNS1L_9ScaleType4KindE0ELNS_15FloatRoundStyleE2ESK_EENS1_15EpilogueDefaultEEEEEvvEEEEvNT_6ParamsE)
        .other          _ZN7cutlass13device_kernelINS_4gemm6kernel13GemmUniversalIN4cute5tupleIJiiiiEEENS1_10collective13CollectiveMmaINS1_34MainloopSm90TmaGmmaWarpSpecializedILi12ENS5_IJNS4_1CILi2EEENSA_ILi1EEESC_EEENS1_35KernelTmaWarpSpecializedCooperativeEEENS5_IJNSA_ILi192EEENSA_ILi96EEENSA_ILi32EEEEEENS_6half_tENS5_IJlSC_lEEESK_SL_NS4_8TiledMMAINS4_8MMA_AtomIJNS4_4SM904GMMA25MMA_64x96x16_F32F16F16_SSILNSP_5MajorE0ELSR_0ELNSP_7ScaleInE1ELSS_1EEEEEENS4_6LayoutISD_NS5_IJSC_NSA_ILi0EEESW_EEEEENS5_IJNS4_10UnderscoreESZ_SZ_EEEEENS4_13SM90_TMA_LOADENS4_14ComposedLayoutINS4_7SwizzleILi2ELi4ELi3EEENS4_18smem_ptr_flag_bitsILi16EEENSV_INS5_IJNSA_ILi8EEESI_EEENS5_IJSI_SC_EEEEEEEvNS4_8identityENS4_23SM90_TMA_LOAD_MULTICASTES1C_vS1D_EENS_8epilogue10collective6detail29Sm90TmaWarpSpecializedAdapterINS1H_15DefaultEpilogueISK_SL_SL_NS1G_6thread17LinearCombinationISK_Li1EffLNS1L_9ScaleType4KindE0ELNS_15FloatRoundStyleE2ESK_EENS1_15EpilogueDefaultEEEEEvvEEEEvNT_6ParamsE,@"STO_CUDA_ENTRY STV_DEFAULT"
_ZN7cutlass13device_kernelINS_4gemm6kernel13GemmUniversalIN4cute5tupleIJiiiiEEENS1_10collective13CollectiveMmaINS1_34MainloopSm90TmaGmmaWarpSpecializedILi12ENS5_IJNS4_1CILi2EEENSA_ILi1EEESC_EEENS1_35KernelTmaWarpSpecializedCooperativeEEENS5_IJNSA_ILi192EEENSA_ILi96EEENSA_ILi32EEEEEENS_6half_tENS5_IJlSC_lEEESK_SL_NS4_8TiledMMAINS4_8MMA_AtomIJNS4_4SM904GMMA25MMA_64x96x16_F32F16F16_SSILNSP_5MajorE0ELSR_0ELNSP_7ScaleInE1ELSS_1EEEEEENS4_6LayoutISD_NS5_IJSC_NSA_ILi0EEESW_EEEEENS5_IJNS4_10UnderscoreESZ_SZ_EEEEENS4_13SM90_TMA_LOADENS4_14ComposedLayoutINS4_7SwizzleILi2ELi4ELi3EEENS4_18smem_ptr_flag_bitsILi16EEENSV_INS5_IJNSA_ILi8EEESI_EEENS5_IJSI_SC_EEEEEEEvNS4_8identityENS4_23SM90_TMA_LOAD_MULTICASTES1C_vS1D_EENS_8epilogue10collective6detail29Sm90TmaWarpSpecializedAdapterINS1H_15DefaultEpilogueISK_SL_SL_NS1G_6thread17LinearCombinationISK_Li1EffLNS1L_9ScaleType4KindE0ELNS_15FloatRoundStyleE2ESK_EENS1_15EpilogueDefaultEEEEEvvEEEEvNT_6ParamsE:
[----:B------:R-:W0:Y:S01]  /*0000*/  LDC R1, c[0x0][0x28] ;  /* 0x00000a00ff017b82 */ /* 0x000e220000000800 */
[----:B------:R-:W1:Y:S01]  /*0010*/  S2R R18, SR_TID.X ;  /* 0x0000000000127919 */ /* 0x000e620000002100 */
[----:B------:R-:W-:Y:S01]  /*0020*/  ELECT P0, URZ, PT ;  /* 0x00000000003f782f */ /* 0x000fe20003800000 */
[----:B------:R-:W-:Y:S01]  /*0030*/  BSSY B0, `(.L_x_0) ;  /* 0x000000f000007945 */ /* 0x000fe20003800000 */
[--C-:B-1----:R-:W-:Y:S02]  /*0040*/  SHF.R.U32.HI R0, RZ, 0x5, R18.reuse ;  /* 0x00000005ff007819 */ /* 0x102fe40000011612 */
[----:B------:R-:W-:-:S03]  /*0050*/  SHF.R.U32.HI R3, RZ, 0x7, R18 ;  /* 0x00000007ff037819 */ /* 0x000fc60000011612 */
[----:B------:R-:W1:Y:S04]  /*0060*/  SHFL.IDX PT, R2, R0, RZ, 0x1f ;  /* 0x00001fff00027589 */ /* 0x000e6800000e0000 */
[----:B------:R2:W3:Y:S01]  /*0070*/  SHFL.IDX PT, R5, R3, RZ, 0x1f ;  /* 0x00001fff03057589 */ /* 0x0004e200000e0000 */
[----:B-1----:R-:W-:-:S13]  /*0080*/  ISETP.NE.OR P0, PT, R2, RZ, !P0 ;  /* 0x000000ff0200720c */ /* 0x002fda0004705670 */
[----:B0-23--:R-:W-:Y:S05]  /*0090*/  @P0 BRA `(.L_x_1) ;  /* 0x0000000000200947 */ /* 0x00dfea0003800000 */
[----:B------:R-:W-:Y:S02]  /*00a0*/  ULDC.64 UR4, c[0x0][0x198] ;  /* 0x0000660000047ab9 */ /* 0x000fe40000000a00 */
[----:B------:R-:W-:Y:S02]  /*00b0*/  UIADD3 UR6, UP0, UR4, 0xf0, URZ ;  /* 0x000000f004067890 */ /* 0x000fe4000ff1e03f */
[----:B------:R-:W-:Y:S02]  /*00c0*/  UIADD3 UR4, UP1, UR4, 0x1f0, URZ ;  /* 0x000001f004047890 */ /* 0x000fe4000ff3e03f */
[----:B------:R-:W-:Y:S02]  /*00d0*/  UIADD3.X UR7, URZ, UR5, URZ, UP0, !UPT ;  /* 0x000000053f077290 */ /* 0x000fe400087fe43f */
[----:B------:R-:W-:-:S07]  /*00e0*/  UIADD3.X UR5, URZ, UR5, URZ, UP1, !UPT ;  /* 0x000000053f057290 */ /* 0x000fce0008ffe43f */
[----:B------:R0:W-:Y:S02]  /*00f0*/  UTMACCTL.PF [UR6] ;  /* 0x00000000060079b9 */ /* 0x0001e40008040000 */
[----:B------:R0:W-:Y:S02]  /*0100*/  UTMACCTL.PF [UR4] ;  /* 0x00000000040079b9 */ /* 0x0001e40008040000 */
[----:B0-----:R-:W-:Y:S01]  /*0110*/  NOP ;  /* 0x0000000000007918 */ /* 0x001fe20000000000 */
.L_x_1:
[----:B------:R-:W-:Y:S05]  /*0120*/  BSYNC B0 ;  /* 0x0000000000007941 */ /* 0x000fea0003800000 */
.L_x_0:
[----:B------:R-:W0:Y:S02]  /*0130*/  SHFL.IDX PT, R3, R0, RZ, 0x1f ;  /* 0x00001fff00037589 */ /* 0x000e2400000e0000 */
[----:B0-----:R-:W-:-:S13]  /*0140*/  ISETP.NE.AND P0, PT, R3, RZ, PT ;  /* 0x000000ff0300720c */ /* 0x001fda0003f05270 */
[----:B------:R-:W-:Y:S05]  /*0150*/  @P0 BRA `(.L_x_2) ;  /* 0x0000000000a40947 */ /* 0x000fea0003800000 */
[----:B------:R-:W-:Y:S01]  /*0160*/  ELECT P0, URZ, PT ;  /* 0x00000000003f782f */ /* 0x000fe20003800000 */
[----:B------:R-:W-:-:S12]  /*0170*/  BSSY B0, `(.L_x_2) ;  /* 0x0000027000007945 */ /* 0x000fd80003800000 */
[----:B------:R-:W-:Y:S05]  /*0180*/  @!P0 BRA `(.L_x_3) ;  /* 0x0000000000948947 */ /* 0x000fea0003800000 */
[----:B------:R-:W0:Y:S01]  /*0190*/  S2UR UR8, SR_CgaCtaId ;  /* 0x00000000000879c3 */ /* 0x000e220000008800 */
[----:B------:R-:W-:Y:S01]  /*01a0*/  UMOV UR4, 0x400 ;  /* 0x0000040000047882 */ /* 0x000fe20000000000 */
[----:B------:R-:W-:Y:S01]  /*01b0*/  UMOV UR5, 0x1 ;  /* 0x0000000100057882 */ /* 0x000fe20000000000 */
[----:B------:R-:W-:Y:S02]  /*01c0*/  UMOV UR6, 0x4 ;  /* 0x0000000400067882 */ /* 0x000fe40000000000 */
[----:B------:R-:W-:-:S04]  /*01d0*/  UIADD3 UR6, -UR6, 0x100000, URZ ;  /* 0x0010000006067890 */ /* 0x000fc8000fffe13f */
[----:B------:R-:W-:Y:S02]  /*01e0*/  USHF.L.U32 UR7, UR6, 0xb, URZ ;  /* 0x0000000b06077899 */ /* 0x000fe4000800063f */
[----:B------:R-:W-:Y:S02]  /*01f0*/  USHF.L.U32 UR6, UR6, 0x1, URZ ;  /* 0x0000000106067899 */ /* 0x000fe4000800063f */
[----:B0-----:R-:W-:Y:S02]  /*0200*/  ULEA UR8, UR8, UR4, 0x18 ;  /* 0x0000000408087291 */ /* 0x001fe4000f8ec03f */
[----:B------:R-:W-:-:S04]  /*0210*/  UIADD3 UR4, -UR5, 0x100000, URZ ;  /* 0x0010000005047890 */ /* 0x000fc8000fffe13f */
[----:B------:R-:W-:Y:S02]  /*0220*/  USHF.L.U32 UR5, UR4, 0xb, URZ ;  /* 0x0000000b04057899 */ /* 0x000fe4000800063f */
[----:B------:R-:W-:Y:S01]  /*0230*/  USHF.L.U32 UR4, UR4, 0x1, URZ ;  /* 0x0000000104047899 */ /* 0x000fe2000800063f */
[----:B------:R-:W0:Y:S11]  /*0240*/  FENCE.VIEW.ASYNC.S ;  /* 0x00000000000073c6 */ /* 0x000e360000000000 */
[----:B0-----:R0:W1:Y:S01]  /*0250*/  SYNCS.EXCH.64 URZ, [UR8], UR4 ;  /* 0x00000004083f75b2 */ /* 0x0010620008000100 */
[----:B------:R0:W2:Y:S01]  /*0260*/  SYNCS.EXCH.64 URZ, [UR8+0x60], UR6 ;  /* 0x00006006083f75b2 */ /* 0x0000a20008000100 */
[----:B------:R0:W3:Y:S01]  /*0270*/  SYNCS.EXCH.64 URZ, [UR8+0x8], UR4 ;  /* 0x00000804083f75b2 */ /* 0x0000e20008000100 */
[----:B------:R0:W4:Y:S01]  /*0280*/  SYNCS.EXCH.64 URZ, [UR8+0x68], UR6 ;  /* 0x00006806083f75b2 */ /* 0x0001220008000100 */
[----:B------:R0:W0:Y:S01]  /*0290*/  SYNCS.EXCH.64 URZ, [UR8+0x10], UR4 ;  /* 0x00001004083f75b2 */ /* 0x0000220008000100 */
        /* <DEDUP_REMOVED lines=19> */
[----:B-1----:R-:W-:Y:S01]  /*03d0*/  NOP ;  /* 0x0000000000007918 */ /* 0x002fe20000000000 */
.L_x_3:
[----:B0-----:R-:W-:Y:S05]  /*03e0*/  BSYNC B0 ;  /* 0x0000000000007941 */ /* 0x001fea0003800000 */
.L_x_2:
[----:B------:R-:W-:Y:S01]  /*03f0*/  SHF.R.S32.HI R7, RZ, 0x1f, R18 ;  /* 0x0000001fff077819 */ /* 0x000fe20000011412 */
[----:B------:R-:W0:Y:S01]  /*0400*/  SHFL.IDX PT, R0, R0, RZ, 0x1f ;  /* 0x00001fff00007589 */ /* 0x000e2200000e0000 */
[----:B------:R-:W1:Y:S01]  /*0410*/  S2UR UR8, SR_CTAID.X ;  /* 0x00000000000879c3 */ /* 0x000e620000002500 */
[----:B------:R-:W-:Y:S02]  /*0420*/  ELECT P0, URZ, PT ;  /* 0x00000000003f782f */ /* 0x000fe40003800000 */
[----:B------:R-:W-:Y:S01]  /*0430*/  LEA.HI R7, R7, R18, RZ, 0x7 ;  /* 0x0000001207077211 */ /* 0x000fe200078f38ff */
[----:B------:R-:W5:Y:S01]  /*0440*/  S2R R4, SR_CTAID.Y ;  /* 0x0000000000047919 */ /* 0x000f620000002600 */
[----:B------:R-:W-:Y:S01]  /*0450*/  SHF.R.S32.HI R8, RZ, 0x1f, R3 ;  /* 0x0000001fff087819 */ /* 0x000fe20000011403 */
[----:B------:R-:W-:Y:S01]  /*0460*/  ULDC UR4, c[0x0][0x150] ;  /* 0x0000540000047ab9 */ /* 0x000fe20000000800 */
[----:B------:R-:W-:Y:S01]  /*0470*/  LOP3.LUT R7, R7, 0xffffff80, RZ, 0xc0, !PT ;  /* 0xffffff8007077812 */ /* 0x000fe200078ec0ff */
[----:B------:R-:W-:Y:S01]  /*0480*/  NOP ;  /* 0x0000000000007918 */ /* 0x000fe20000000000 */
[----:B------:R-:W-:Y:S01]  /*0490*/  LEA.HI R8, R8, R3, RZ, 0x2 ;  /* 0x0000000308087211 */ /* 0x000fe200078f10ff */
[----:B------:R-:W2:Y:S01]  /*04a0*/  LDC R10, c[0x0][0x144] ;  /* 0x00005100ff0a7b82 */ /* 0x000ea20000000800 */
[----:B------:R-:W-:Y:S01]  /*04b0*/  NOP ;  /* 0x0000000000007918 */ /* 0x000fe20000000000 */
[----:B------:R-:W-:Y:S01]  /*04c0*/  IMAD.IADD R6, R18, 0x1, -R7 ;  /* 0x0000000112067824 */ /* 0x000fe200078e0a07 */
[----:B------:R-:W-:Y:S01]  /*04d0*/  LOP3.LUT R8, R8, 0x3ffffffc, RZ, 0xc0, !PT ;  /* 0x3ffffffc08087812 */ /* 0x000fe200078ec0ff */
[----:B------:R-:W-:Y:S01]  /*04e0*/  IMAD.MOV.U32 R23, RZ, RZ, 0x1 ;  /* 0x00000001ff177424 */ /* 0x000fe200078e00ff */
[----:B------:R-:W-:-:S02]  /*04f0*/  ISETP.NE.AND P3, PT, R5, RZ, PT ;  /* 0x000000ff0500720c */ /* 0x000fc40003f65270 */
[----:B------:R-:W-:Y:S01]  /*0500*/  SHF.R.S32.HI R7, RZ, 0x1f, R6 ;  /* 0x0000001fff077819 */ /* 0x000fe20000011406 */
[----:B------:R-:W-:Y:S01]  /*0510*/  IMAD.IADD R8, R3, 0x1, -R8 ;  /* 0x0000000103087824 */ /* 0x000fe200078e0a08 */
[----:B------:R-:W3:Y:S02]  /*0520*/  LDC R13, c[0x0][0x140] ;  /* 0x00005000ff0d7b82 */ /* 0x000ee40000000800 */
[----:B------:R-:W-:Y:S02]  /*0530*/  LEA.HI R7, R7, R6, RZ, 0x3 ;  /* 0x0000000607077211 */ /* 0x000fe400078f18ff */
[----:B0-----:R-:W-:Y:S02]  /*0540*/  ISETP.NE.OR P0, PT, R0, RZ, !P0 ;  /* 0x000000ff0000720c */ /* 0x001fe40004705670 */
[--C-:B------:R-:W-:Y:S02]  /*0550*/  SHF.R.S32.HI R0, RZ, 0x3, R7.reuse ;  /* 0x00000003ff007819 */ /* 0x100fe40000011407 */
[----:B------:R-:W-:-:S02]  /*0560*/  SHF.R.S32.HI R7, RZ, 0x1f, R7 ;  /* 0x0000001fff077819 */ /* 0x000fc40000011407 */
[----:B-1----:R-:W-:Y:S02]  /*0570*/  I2FP.F32.U32 R9, UR8 ;  /* 0x0000000800097c45 */ /* 0x002fe40008201000 */
[----:B------:R-:W-:-:S03]  /*0580*/  LEA.HI R7, R7, R0, RZ, 0x2 ;  /* 0x0000000007077211 */ /* 0x000fc600078f10ff */
[----:B------:R-:W-:Y:S01]  /*0590*/  FMUL R9, R9, UR4 ;  /* 0x0000000409097c20 */ /* 0x000fe20008400000 */
[----:B------:R-:W-:Y:S01]  /*05a0*/  LOP3.LUT R7, R7, 0xfffffffc, RZ, 0xc0, !PT ;  /* 0xfffffffc07077812 */ /* 0x000fe200078ec0ff */
[----:B------:R-:W-:Y:S01]  /*05b0*/  VOTEU.ALL UP0, P0 ;  /* 0x00000000003f7886 */ /* 0x000fe20000000000 */
[----:B-----5:R-:W-:Y:S01]  /*05c0*/  I2FP.F32.U32 R3, R4 ;  /* 0x0000000400037245 */ /* 0x020fe20000201000 */
[----:B------:R-:W-:Y:S01]  /*05d0*/  ULDC UR4, c[0x0][0x154] ;  /* 0x0000550000047ab9 */ /* 0x000fe20000000800 */
[----:B------:R-:W-:Y:S01]  /*05e0*/  VOTEU.ALL UP1, P0 ;  /* 0x00000000003f7886 */ /* 0x000fe20000020000 */
[----:B------:R-:W0:Y:S01]  /*05f0*/  F2I.U32.TRUNC.NTZ R9, R9 ;  /* 0x0000000900097305 */ /* 0x000e22000020f000 */
[----:B------:R-:W-:Y:S01]  /*0600*/  IMAD.IADD R7, R0, 0x1, -R7 ;  /* 0x0000000100077824 */ /* 0x000fe200078e0a07 */
[----:B------:R-:W1:Y:S01]  /*0610*/  @!UP0 S2UR UR7, SR_CgaCtaId ;  /* 0x00000000000789c3 */ /* 0x000e620000008800 */
[----:B------:R-:W-:Y:S01]  /*0620*/  FMUL R12, R3, UR4 ;  /* 0x00000004030c7c20 */ /* 0x000fe20008400000 */
[----:B------:R-:W-:Y:S01]  /*0630*/  UMOV UR4, 0x20 ;  /* 0x0000002000047882 */ /* 0x000fe20000000000 */
[----:B------:R-:W-:Y:S01]  /*0640*/  IMAD R8, R8, 0x4, R7 ;  /* 0x0000000408087824 */ /* 0x000fe200078e0207 */
[----:B------:R-:W-:Y:S01]  /*0650*/  @!UP0 UMOV UR6, 0x400 ;  /* 0x0000040000068882 */ /* 0x000fe20000000000 */
[----:B------:R-:W-:-:S04]  /*0660*/  @!UP0 UIADD3 UR4, -UR4, 0x100000, URZ ;  /* 0x0010000004048890 */ /* 0x000fc8000fffe13f */
[----:B------:R-:W-:Y:S02]  /*0670*/  @!UP0 USHF.L.U32 UR5, UR4, 0xb, URZ ;  /* 0x0000000b04058899 */ /* 0x000fe4000800063f */
[----:B------:R-:W-:Y:S01]  /*0680*/  @!UP0 USHF.L.U32 UR4, UR4, 0x1, URZ ;  /* 0x0000000104048899 */ /* 0x000fe2000800063f */
[----:B---3--:R-:W-:Y:S01]  /*0690*/  ISETP.EQ.U32.AND P2, PT, R13, 0x1, PT ;  /* 0x000000010d00780c */ /* 0x008fe20003f42070 */
[----:B------:R-:W3:Y:S01]  /*06a0*/  F2I.U32.TRUNC.NTZ R12, R12 ;  /* 0x0000000c000c7305 */ /* 0x000ee2000020f000 */
[----:B------:R-:W-:Y:S01]  /*06b0*/  LEA.HI R0, R8, R8, RZ, 0x1 ;  /* 0x0000000808007211 */ /* 0x000fe200078f08ff */
[----:B------:R-:W5:Y:S03]  /*06c0*/  LDC R7, c[0x0][0x148] ;  /* 0x00005200ff077b82 */ /* 0x000f660000000800 */
[----:B------:R-:W-:Y:S01]  /*06d0*/  LOP3.LUT R11, R0, 0xfffffffe, RZ, 0xc0, !PT ;  /* 0xfffffffe000b7812 */ /* 0x000fe200078ec0ff */
[----:B0-----:R-:W-:Y:S01]  /*06e0*/  IMAD.MOV R15, RZ, RZ, -R9 ;  /* 0x000000ffff0f7224 */ /* 0x001fe200078e0a09 */
[----:B------:R-:W-:-:S03]  /*06f0*/  SHF.R.S32.HI R9, RZ, 0x1f, R2 ;  /* 0x0000001fff097819 */ /* 0x000fc60000011402 */
[----:B--2---:R-:W-:Y:S01]  /*0700*/  IMAD R3, R10, R15, UR8 ;  /* 0x000000080a037e24 */ /* 0x004fe2000f8e020f */
[----:B------:R-:W-:Y:S01]  /*0710*/  LEA.HI R9, R9, R2, RZ, 0x2 ;  /* 0x0000000209097211 */ /* 0x000fe200078f10ff */
[C---:B------:R-:W-:Y:S02]  /*0720*/  IMAD.IADD R0, R8.reuse, 0x1, -R11 ;  /* 0x0000000108007824 */ /* 0x040fe400078e0a0b */
[----:B------:R-:W-:Y:S01]  /*0730*/  IMAD.SHL.U32 R11, R8, 0x4, RZ ;  /* 0x00000004080b7824 */ /* 0x000fe200078e00ff */
[----:B------:R-:W-:Y:S01]  /*0740*/  LOP3.LUT R9, R9, 0xfffffffc, RZ, 0xc0, !PT ;  /* 0xfffffffc09097812 */ /* 0x000fe200078ec0ff */
[----:B---3--:R-:W-:Y:S01]  /*0750*/  IMAD.MOV R21, RZ, RZ, -R12 ;  /* 0x000000ffff157224 */ /* 0x008fe200078e0a0c */
[----:B------:R-:W-:Y:S01]  /*0760*/  ISETP.NE.AND P4, PT, R0, R3, PT ;  /* 0x000000030000720c */ /* 0x000fe20003f85270 */
[----:B-1----:R-:W-:Y:S01]  /*0770*/  @!UP0 ULEA UR6, UR7, UR6, 0x18 ;  /* 0x0000000607068291 */ /* 0x002fe2000f8ec03f */
[----:B------:R-:W-:Y:S01]  /*0780*/  LOP3.LUT R22, R8, 0xc, R11, 0x78, !PT ;  /* 0x0000000c08167812 */ /* 0x000fe200078e780b */
[----:B------:R-:W-:Y:S01]  /*0790*/  IMAD.IADD R0, R2, 0x1, -R9 ;  /* 0x0000000102007824 */ /* 0x000fe200078e0a09 */
[----:B------:R-:W-:Y:S01]  /*07a0*/  VOTEU.ALL UP0, P0 ;  /* 0x00000000003f7886 */ /* 0x000fe20000000000 */
[----:B------:R-:W-:Y:S01]  /*07b0*/  LOP3.LUT P0, RZ, R6, 0x7, RZ, 0xc0, !PT ;  /* 0x0000000706ff7812 */ /* 0x000fe2000780c0ff */
[----:B------:R-:W-:-:S02]  /*07c0*/  VIADD R6, R5, 0xffffffff ;  /* 0xffffffff05067836 */ /* 0x000fc40000000000 */
[----:B------:R-:W-:Y:S01]  /*07d0*/  ISETP.NE.AND P1, PT, R0, 0x3, PT ;  /* 0x000000030000780c */ /* 0x000fe20003f25270 */
[----:B-----5:R-:W-:Y:S01]  /*07e0*/  IMAD R9, R7, R21, R4 ;  /* 0x0000001507097224 */ /* 0x020fe200078e0204 */
[----:B------:R-:W-:Y:S02]  /*07f0*/  ISETP.LT.U32.AND P0, PT, R22, 0x2, !P0 ;  /* 0x000000021600780c */ /* 0x000fe40004701070 */
[----:B------:R-:W-:Y:S01]  /*0800*/  ISETP.EQ.OR P1, PT, R0, RZ, !P1 ;  /* 0x000000ff0000720c */ /* 0x000fe20004f22670 */
[----:B------:R-:W0:Y:S02]  /*0810*/  FENCE.VIEW.ASYNC.S ;  /* 0x00000000000073c6 */ /* 0x000e240000000000 */
[----:B0-----:R0:W1:Y:S01]  /*0820*/  @!UP0 SYNCS.EXCH.64 URZ, [UR6+0xd0], UR4 ;  /* 0x0000d004063f85b2 */ /* 0x0010620008000100 */
[----:B------:R-:W-:Y:S02]  /*0830*/  @P4 LEA.HI R2, R22, R22, RZ, 0x1 ;  /* 0x0000001616024211 */ /* 0x000fe400078f08ff */
[----:B------:R-:W-:-:S02]  /*0840*/  ISETP.EQ.AND P1, PT, R5, RZ, P1 ;  /* 0x000000ff0500720c */ /* 0x000fc40000f22270 */
[----:B------:R-:W-:Y:S02]  /*0850*/  @P4 SHF.R.S32.HI R2, RZ, 0x1, R2 ;  /* 0x00000001ff024819 */ /* 0x000fe40000011402 */
[----:B------:R-:W-:Y:S02]  /*0860*/  ISETP.GE.U32.AND P6, PT, R6, 0x2, PT ;  /* 0x000000020600780c */ /* 0x000fe40003fc6070 */
[----:B------:R-:W-:Y:S02]  /*0870*/  @P4 ISETP.NE.AND P5, PT, R2, R9, PT ;  /* 0x000000090200420c */ /* 0x000fe40003fa5270 */
[----:B------:R-:W-:Y:S02]  /*0880*/  SEL R2, RZ, 0x1, !P0 ;  /* 0x00000001ff027807 */ /* 0x000fe40004000000 */
[----:B------:R-:W-:Y:S02]  /*0890*/  @P4 SEL R23, RZ, 0x1, P5 ;  /* 0x00000001ff174807 */ /* 0x000fe40002800000 */
[----:B------:R-:W-:Y:S01]  /*08a0*/  SEL R19, RZ, 0x1, !P1 ;  /* 0x00000001ff137807 */ /* 0x000fe20004800000 */
[----:B------:R0:W2:Y:S01]  /*08b0*/  @!UP1 SYNCS.EXCH.64 URZ, [UR6+0xd8], UR4 ;  /* 0x0000d804063f95b2 */ /* 0x0000a20008000100 */
[----:B------:R-:W-:Y:S01]  /*08c0*/  LOP3.LUT R23, R23, R2, RZ, 0xc0, !PT ;  /* 0x0000000217177212 */ /* 0x000fe200078ec0ff */
[----:B------:R-:W-:Y:S01]  /*08d0*/  NOP ;  /* 0x0000000000007918 */ /* 0x000fe20000000000 */
[----:B------:R-:W-:Y:S01]  /*08e0*/  SEL R19, R19, 0x2, P6 ;  /* 0x0000000213137807 */ /* 0x000fe20003000000 */
[----:B------:R-:W-:Y:S06]  /*08f0*/  @!P2 BRA `(.L_x_4) ;  /* 0x000000000008a947 */ /* 0x000fec0003800000 */
[----:B-12-4-:R-:W-:Y:S01]  /*0900*/  UCGABAR_ARV ;  /* 0x00000000000079c7 */ /* 0x016fe20008000000 */
[----:B------:R-:W-:Y:S05]  /*0910*/  BRA `(.L_x_5) ;  /* 0x0000000000047947 */ /* 0x000fea0003800000 */
.L_x_4:
[----:B-12-4-:R-:W-:Y:S01]  /*0920*/  NOP ;  /* 0x0000000000007918 */ /* 0x016fe20000000000 */
.L_x_5:
[----:B------:R-:W1:Y:S01]  /*0930*/  LDC R2, c[0x0][0x65c] ;  /* 0x00019700ff027b82 */ /* 0x000e620000000800 */
[----:B------:R-:W-:Y:S01]  /*0940*/  MOV R8, UR8 ;  /* 0x0000000800087c02 */ /* 0x000fe20008000f00 */
[----:B------:R-:W-:Y:S01]  /*0950*/  IMAD.MOV.U32 R9, RZ, RZ, RZ ;  /* 0x000000ffff097224 */ /* 0x000fe200078e00ff */
[----:B-1----:R-:W-:-:S04]  /*0960*/  ISETP.NE.AND P1, PT, R2, 0x1, PT ;  /* 0x000000010200780c */ /* 0x002fc80003f25270 */
[----:B------:R-:W-:-:S09]  /*0970*/  P2R R5, PR, RZ, 0x2 ;  /* 0x00000002ff057803 */ /* 0x000fd20000000000 */
[----:B------:R-:W1:Y:S01]  /*0980*/  @P1 LDC R17, c[0x0][0x10] ;  /* 0x00000400ff111b82 */ /* 0x000e620000000800 */
[----:B------:R-:W-:Y:S02]  /*0990*/  @P1 IMAD.MOV.U32 R5, RZ, RZ, RZ ;  /* 0x000000ffff051224 */ /* 0x000fe400078e00ff */
[----:B------:R-:W-:-:S05]  /*09a0*/  @P1 IMAD.MOV.U32 R13, RZ, RZ, RZ ;  /* 0x000000ffff0d1224 */ /* 0x000fca00078e00ff */
[----:B------:R-:W2:Y:S01]  /*09b0*/  @!P1 LDC R11, c[0x0][0xc] ;  /* 0x00000300ff0b9b82 */ /* 0x000ea20000000800 */
[----:B-1----:R-:W-:-:S04]  /*09c0*/  @P1 IMAD.WIDE.U32 R16, R17, UR8, R4 ;  /* 0x0000000811101c25 */ /* 0x002fc8000f8e0004 */
[----:B------:R-:W-:Y:S02]  /*09d0*/  @P1 IMAD.IADD R17, R17, 0x1, R13 ;  /* 0x0000000111111824 */ /* 0x000fe400078e020d */
[----:B--2---:R-:W-:-:S04]  /*09e0*/  @!P1 IMAD.WIDE.U32 R8, R4, R11, R8 ;  /* 0x0000000b04089225 */ /* 0x004fc800078e0008 */
[----:B------:R-:W-:Y:S02]  /*09f0*/  @!P1 IMAD.MOV.U32 R16, RZ, RZ, R8 ;  /* 0x000000ffff109224 */ /* 0x000fe400078e0008 */
[----:B------:R-:W-:Y:S01]  /*0a00*/  @!P1 IMAD.MOV.U32 R17, RZ, RZ, R9 ;  /* 0x000000ffff119224 */ /* 0x000fe200078e0009 */
[----:B------:R-:W-:Y:S06]  /*0a10*/  @!P2 BRA `(.L_x_6) ;  /* 0x00000000000ca947 */ /* 0x000fec0003800000 */
[----:B------:R-:W-:Y:S01]  /*0a20*/  UCGABAR_WAIT ;  /* 0x0000000000007dc7 */ /* 0x000fe20008000000 */
[----:B------:R-:W-:Y:S01]  /*0a30*/  CCTL.IVALL ;  /* 0x00000000ff00798f */ /* 0x000fe20002000000 */
[----:B------:R-:W-:Y:S05]  /*0a40*/  BRA `(.L_x_7) ;  /* 0x0000000000047947 */ /* 0x000fea0003800000 */
.L_x_6:
[----:B------:R-:W-:Y:S06]  /*0a50*/  BAR.SYNC.DEFER_BLOCKING 0x0 ;  /* 0x0000000000007b1d */ /* 0x000fec0000010000 */
.L_x_7:
[----:B------:R-:W-:Y:S05]  /*0a60*/  @!P3 BRA `(.L_x_8) ;  /* 0x0000008800b0b947 */ /* 0x000fea0003800000 */
[----:B------:R-:W-:-:S13]  /*0a70*/  ISETP.GT.U32.AND P0, PT, R6, 0x1, PT ;  /* 0x000000010600780c */ /* 0x000fda0003f04070 */
[----:B0-----:R-:W-:Y:S05]  /*0a80*/  @P0 EXIT ;  /* 0x000000000000094d */ /* 0x001fea0003800000 */
[----:B------:R-:W-:Y:S01]  /*0a90*/  ULDC.64 UR4, c[0x0][0x650] ;  /* 0x0001940000047ab9 */ /* 0x000fe20000000a00 */
[----:B------:R-:W-:Y:S01]  /*0aa0*/  PRMT R0, RZ, 0x7610, R0 ;  /* 0x00007610ff007816 */ /* 0x000fe20000000000 */
[----:B------:R-:W-:Y:S01]  /*0ab0*/  IMAD.MOV.U32 R124, RZ, RZ, -0x1 ;  /* 0xffffffffff7c7424 */ /* 0x000fe200078e00ff */
[----:B------:R-:W-:Y:S01]  /*0ac0*/  ISETP.GE.U32.AND P0, PT, R16, UR4, PT ;  /* 0x0000000410007c0c */ /* 0x000fe2000bf06070 */
[----:B------:R-:W-:Y:S02]  /*0ad0*/  IMAD.MOV.U32 R123, RZ, RZ, -0x1 ;  /* 0xffffffffff7b7424 */ /* 0x000fe400078e00ff */
[----:B------:R-:W-:Y:S01]  /*0ae0*/  IMAD.MOV.U32 R121, RZ, RZ, -0x1 ;  /* 0xffffffffff797424 */ /* 0x000fe200078e00ff */
[----:B------:R-:W-:-:S13]  /*0af0*/  ISETP.GE.U32.AND.EX P0, PT, R17, UR5, PT, P0 ;  /* 0x0000000511007c0c */ /* 0x000fda000bf06100 */
[----:B------:R-:W-:Y:S05]  /*0b00*/  @P0 BRA `(.L_x_9) ;  /* 0x0000000400280947 */ /* 0x000fea0003800000 */
[----:B------:R-:W0:Y:S01]  /*0b10*/  LDC.64 R24, c[0x0][0x628] ;  /* 0x00018a00ff187b82 */ /* 0x000e220000000a00 */
[----:B------:R-:W-:Y:S01]  /*0b20*/  IMAD.MOV.U32 R8, RZ, RZ, R16 ;  /* 0x000000ffff087224 */ /* 0x000fe200078e0010 */
[----:B------:R-:W-:-:S06]  /*0b30*/  MOV R9, R17 ;  /* 0x0000001100097202 */ /* 0x000fcc0000000f00 */
[----:B------:R-:W1:Y:S08]  /*0b40*/  LDC R0, c[0x0][0x630] ;  /* 0x00018c00ff007b82 */ /* 0x000e700000000800 */
[----:B------:R-:W2:Y:S01]  /*0b50*/  LDC.64 R26, c[0x0][0x620] ;  /* 0x00018800ff1a7b82 */ /* 0x000ea20000000a00 */
[----:B0-----:R-:W-:-:S04]  /*0b60*/  ISETP.NE.U32.AND P0, PT, R24, RZ, PT ;  /* 0x000000ff1800720c */ /* 0x001fc80003f05070 */
[----:B------:R-:W-:-:S13]  /*0b70*/  ISETP.NE.AND.EX P0, PT, R25, RZ, PT, P0 ;  /* 0x000000ff1900720c */ /* 0x000fda0003f05300 */
[----:B-12---:R-:W-:Y:S05]  /*0b80*/  @!P0 BRA `(.L_x_10) ;  /* 0x0000000000288947 */ /* 0x006fea0003800000 */
[----:B------:R-:W0:Y:S02]  /*0b90*/  LDC R13, c[0x0][0x634] ;  /* 0x00018d00ff0d7b82 */ /* 0x000e240000000800 */
[----:B0-----:R-:W-:-:S05]  /*0ba0*/  IADD3 R13, P0, R16, R13, RZ ;  /* 0x0000000d100d7210 */ /* 0x001fca0007f1e0ff */
[----:B------:R-:W-:-:S04]  /*0bb0*/  IMAD.X R15, RZ, RZ, R17, P0 ;  /* 0x000000ffff0f7224 */ /* 0x000fc800000e0611 */
[----:B------:R-:W-:-:S04]  /*0bc0*/  IMAD.WIDE.U32 R8, R15, R24, RZ ;  /* 0x000000180f087225 */ /* 0x000fc800078e00ff */
[----:B------:R-:W-:-:S04]  /*0bd0*/  IMAD.WIDE.U32 R10, P0, R13, R25, R8 ;  /* 0x000000190d0a7225 */ /* 0x000fc80007800008 */
[----:B------:R-:W-:-:S04]  /*0be0*/  IMAD.WIDE.U32 R8, R13, R24, RZ ;  /* 0x000000180d087225 */ /* 0x000fc800078e00ff */
[----:B------:R-:W-:Y:S01]  /*0bf0*/  IMAD.X R13, RZ, RZ, RZ, P0 ;  /* 0x000000ffff0d7224 */ /* 0x000fe200000e06ff */
[----:B------:R-:W-:Y:S01]  /*0c00*/  IADD3 RZ, P0, R9, R10, RZ ;  /* 0x0000000a09ff7210 */ /* 0x000fe20007f1e0ff */
[----:B------:R-:W-:-:S04]  /*0c10*/  IMAD.MOV.U32 R12, RZ, RZ, R11 ;  /* 0x000000ffff0c7224 */ /* 0x000fc800078e000b */
[----:B------:R-:W-:-:S08]  /*0c20*/  IMAD.WIDE.U32.X R8, R15, R25, R12, P0 ;  /* 0x000000190f087225 */ /* 0x000fd000000e040c */
.L_x_10:
[----:B------:R-:W0:Y:S01]  /*0c30*/  LDC.64 R24, c[0x0][0x640] ;  /* 0x00019000ff187b82 */ /* 0x000e220000000a00 */
[-CC-:B------:R-:W-:Y:S01]  /*0c40*/  SHF.R.U64 R121, R8, R0.reuse, R9.reuse ;  /* 0x0000000008797219 */ /* 0x180fe20000001209 */
[----:B------:R-:W-:Y:S01]  /*0c50*/  IMAD R30, R7, R21, R4 ;  /* 0x00000015071e7224 */ /* 0x000fe200078e0204 */
[----:B------:R-:W-:Y:S01]  /*0c60*/  SHF.R.U32.HI R0, RZ, R0, R9 ;  /* 0x00000000ff007219 */ /* 0x000fe20000011609 */
[----:B------:R-:W-:Y:S01]  /*0c70*/  IMAD.MOV.U32 R21, RZ, RZ, 0x1 ;  /* 0x00000001ff157424 */ /* 0x000fe200078e00ff */
[----:B------:R-:W-:-:S03]  /*0c80*/  IADD3 R5, P0, RZ, -R121, RZ ;  /* 0x80000079ff057210 */ /* 0x000fc60007f1e0ff */
[----:B------:R-:W1:Y:S02]  /*0c90*/  LDC R6, c[0x0][0x618] ;  /* 0x00018600ff067b82 */ /* 0x000e640000000800 */
[----:B------:R-:W-:-:S04]  /*0ca0*/  IMAD.X R9, RZ, RZ, ~R0, P0 ;  /* 0x000000ffff097224 */ /* 0x000fc800000e0e00 */
[-C--:B------:R-:W-:Y:S02]  /*0cb0*/  IMAD R0, R9, R26.reuse, RZ ;  /* 0x0000001a09007224 */ /* 0x080fe400078e02ff */
[----:B------:R-:W2:Y:S01]  /*0cc0*/  LDC R11, c[0x0][0x608] ;  /* 0x00018200ff0b7b82 */ /* 0x000ea20000000800 */
[----:B------:R-:W-:-:S04]  /*0cd0*/  IMAD.WIDE.U32 R8, R5, R26, R16 ;  /* 0x0000001a05087225 */ /* 0x000fc800078e0010 */
[----:B------:R-:W-:-:S03]  /*0ce0*/  IMAD R5, R5, R27, R0 ;  /* 0x0000001b05057224 */ /* 0x000fc600078e0200 */
[----:B------:R-:W3:Y:S01]  /*0cf0*/  LDC R12, c[0x0][0x658] ;  /* 0x00019600ff0c7b82 */ /* 0x000ee20000000800 */
[----:B0-----:R-:W-:Y:S01]  /*0d00*/  ISETP.NE.U32.AND P0, PT, R24, RZ, PT ;  /* 0x000000ff1800720c */ /* 0x001fe20003f05070 */
[----:B------:R-:W-:Y:S02]  /*0d10*/  IMAD.IADD R5, R9, 0x1, R5 ;  /* 0x0000000109057824 */ /* 0x000fe400078e0205 */
[----:B------:R-:W-:Y:S01]  /*0d20*/  IMAD.MOV.U32 R9, RZ, RZ, -0x1 ;  /* 0xffffffffff097424 */ /* 0x000fe200078e00ff */
[----:B------:R-:W-:-:S03]  /*0d30*/  ISETP.NE.AND.EX P0, PT, R25, RZ, PT, P0 ;  /* 0x000000ff1900720c */ /* 0x000fc60003f05300 */
[----:B------:R-:W0:Y:S01]  /*0d40*/  LDC R15, c[0x0][0x600] ;  /* 0x00018000ff0f7b82 */ /* 0x000e220000000800 */
[-CC-:B-1----:R-:W-:Y:S02]  /*0d50*/  SHF.R.U64 R13, R8, R6.reuse, R5.reuse ;  /* 0x00000006080d7219 */ /* 0x182fe40000001205 */
[----:B------:R-:W-:-:S05]  /*0d60*/  SHF.R.U32.HI R0, RZ, R6, R5 ;  /* 0x00000006ff007219 */ /* 0x000fca0000011605 */
[----:B------:R-:W1:Y:S01]  /*0d70*/  LDC R14, c[0x0][0x648] ;  /* 0x00019200ff0e7b82 */ /* 0x000e620000000800 */
[-CC-:B--2---:R-:W-:Y:S02]  /*0d80*/  SHF.R.U64 R27, R13, R11.reuse, R0.reuse ;  /* 0x0000000b0d1b7219 */ /* 0x184fe40000001200 */
[----:B------:R-:W-:-:S05]  /*0d90*/  SHF.R.U32.HI R5, RZ, R11, R0 ;  /* 0x0000000bff057219 */ /* 0x000fca0000011600 */
[----:B------:R-:W2:Y:S01]  /*0da0*/  LDC R20, c[0x0][0x638] ;  /* 0x00018e00ff147b82 */ /* 0x000ea20000000800 */
[-CC-:B---3--:R-:W-:Y:S02]  /*0db0*/  SHF.R.U64 R28, R27, R12.reuse, R5.reuse ;  /* 0x0000000c1b1c7219 */ /* 0x188fe40000001205 */
[-C--:B------:R-:W-:Y:S02]  /*0dc0*/  SHF.L.U32 R0, R9, R12.reuse, RZ ;  /* 0x0000000c09007219 */ /* 0x080fe400000006ff */
[----:B------:R-:W-:Y:S01]  /*0dd0*/  SHF.R.U32.HI R5, RZ, R12, R5 ;  /* 0x0000000cff057219 */ /* 0x000fe20000011605 */
[----:B------:R-:W-:Y:S01]  /*0de0*/  IMAD.MOV.U32 R4, RZ, RZ, R28 ;  /* 0x000000ffff047224 */ /* 0x000fe200078e001c */
[----:B------:R-:W-:Y:S01]  /*0df0*/  LOP3.LUT R10, RZ, R0, RZ, 0x33, !PT ;  /* 0x00000000ff0a7212 */ /* 0x000fe200078e33ff */
[----:B------:R-:W3:Y:S01]  /*0e00*/  LDC R26, c[0x0][0x610] ;  /* 0x00018400ff1a7b82 */ /* 0x000ee20000000800 */
[----:B------:R-:W-:Y:S05]  /*0e10*/  @!P0 BRA `(.L_x_11) ;  /* 0x0000000000288947 */ /* 0x000fea0003800000 */
[----:B------:R-:W4:Y:S02]  /*0e20*/  LDC R9, c[0x0][0x64c] ;  /* 0x00019300ff097b82 */ /* 0x000f240000000800 */
[----:B----4-:R-:W-:-:S05]  /*0e30*/  IADD3 R9, P0, R28, R9, RZ ;  /* 0x000000091c097210 */ /* 0x010fca0007f1e0ff */
[----:B------:R-:W-:-:S04]  /*0e40*/  IMAD.X R11, RZ, RZ, R5, P0 ;  /* 0x000000ffff0b7224 */ /* 0x000fc800000e0605 */
[----:B------:R-:W-:-:S04]  /*0e50*/  IMAD.WIDE.U32 R4, R11, R24, RZ ;  /* 0x000000180b047225 */ /* 0x000fc800078e00ff */
[----:B------:R-:W-:-:S04]  /*0e60*/  IMAD.WIDE.U32 R6, P0, R9, R25, R4 ;  /* 0x0000001909067225 */ /* 0x000fc80007800004 */
[----:B------:R-:W-:Y:S01]  /*0e70*/  IMAD.WIDE.U32 R4, R9, R24, RZ ;  /* 0x0000001809047225 */ /* 0x000fe200078e00ff */
[----:B------:R-:W-:-:S03]  /*0e80*/  MOV R8, R7 ;  /* 0x0000000700087202 */ /* 0x000fc60000000f00 */
[----:B------:R-:W-:Y:S01]  /*0e90*/  IMAD.X R9, RZ, RZ, RZ, P0 ;  /* 0x000000ffff097224 */ /* 0x000fe200000e06ff */
[----:B------:R-:W-:-:S05]  /*0ea0*/  IADD3 RZ, P0, R5, R6, RZ ;  /* 0x0000000605ff7210 */ /* 0x000fca0007f1e0ff */
[----:B------:R-:W-:-:S08]  /*0eb0*/  IMAD.WIDE.U32.X R4, R11, R25, R8, P0 ;  /* 0x000000190b047225 */ /* 0x000fd000000e0408 */
.L_x_11:
[----:B-1----:R-:W-:Y:S01]  /*0ec0*/  SHF.R.U64 R4, R4, R14, R5 ;  /* 0x0000000e04047219 */ /* 0x002fe20000001205 */
[----:B0-----:R-:W-:Y:S01]  /*0ed0*/  VIADD R6, R15, 0xffffffff ;  /* 0xffffffff0f067836 */ /* 0x001fe20000000000 */
[----:B------:R-:W-:Y:S02]  /*0ee0*/  SHF.L.U32 R0, R21, R12, RZ ;  /* 0x0000000c15007219 */ /* 0x000fe400000006ff */
[----:B------:R-:W-:Y:S01]  /*0ef0*/  LOP3.LUT R5, R27, R10, RZ, 0xc0, !PT ;  /* 0x0000000a1b057212 */ /* 0x000fe200078ec0ff */
[----:B------:R-:W-:Y:S01]  /*0f00*/  IMAD.MOV R7, RZ, RZ, -R4 ;  /* 0x000000ffff077224 */ /* 0x000fe200078e0a04 */
[----:B------:R-:W-:Y:S02]  /*0f10*/  SEL R3, R3, R30, !P1 ;  /* 0x0000001e03037207 */ /* 0x000fe40004800000 */
[----:B------:R-:W-:Y:S01]  /*0f20*/  LOP3.LUT R6, R13, R6, RZ, 0xc0, !PT ;  /* 0x000000060d067212 */ /* 0x000fe200078ec0ff */
[----:B------:R-:W-:Y:S02]  /*0f30*/  IMAD R4, R0, R4, R5 ;  /* 0x0000000400047224 */ /* 0x000fe400078e0205 */
[----:B--2---:R-:W-:-:S02]  /*0f40*/  IMAD R0, R7, R20, R28 ;  /* 0x0000001407007224 */ /* 0x004fc400078e021c */
[----:B---3--:R-:W-:Y:S02]  /*0f50*/  IMAD R3, R4, R26, R3 ;  /* 0x0000001a04037224 */ /* 0x008fe400078e0203 */
[----:B------:R-:W-:Y:S02]  /*0f60*/  IMAD R124, R0, R15, R6 ;  /* 0x0000000f007c7224 */ /* 0x000fe400078e0206 */
[----:B------:R-:W-:-:S03]  /*0f70*/  IMAD.MOV.U32 R4, RZ, RZ, 0x1 ;  /* 0x00000001ff047424 */ /* 0x000fc600078e00ff */
[----:B------:R-:W-:Y:S02]  /*0f80*/  SEL R123, R124, R3, !P1 ;  /* 0x000000037c7b7207 */ /* 0x000fe40004800000 */
[----:B------:R-:W-:Y:S02]  /*0f90*/  PRMT R0, R4, 0x7610, R0 ;  /* 0x0000761004007816 */ /* 0x000fe40000000000 */
[----:B------:R-:W-:-:S07]  /*0fa0*/  SEL R124, R3, R124, !P1 ;  /* 0x0000007c037c7207 */ /* 0x000fce0004800000 */
.L_x_9:
[----:B------:R-:W-:-:S08]  /*0fb0*/  NOP ;  /* 0x0000000000007918 */ /* 0x000fd00000000000 */
[----:B------:R-:W0:Y:S02]  /*0fc0*/  USETMAXREG.TRY_ALLOC.CTAPOOL UP0, 0xe8 ;  /* 0x000000e8000079c8 */ /* 0x000e240008000600 */
[----:B0-----:R-:W-:-:S13]  /*0fd0*/  PLOP3.LUT P0, PT, PT, PT, UP0, 0x80, 0x0 ;  /* 0x000000000000781c */ /* 0x001fda0003f0f008 */
[----:B------:R-:W-:Y:S05]  /*0fe0*/  @!P0 BRA `(.L_x_9) ;  /* 0xfffffffc00f08947 */ /* 0x000fea000383ffff */
[----:B------:R-:W-:Y:S01]  /*0ff0*/  ULDC.64 UR4, c[0x0][0x598] ;  /* 0x0001660000047ab9 */ /* 0x000fe20000000a00 */
[----:B------:R-:W-:Y:S01]  /*1000*/  ULDC.64 UR36, c[0x0][0x208] ;  /* 0x0000820000247ab9 */ /* 0x000fe20000000a00 */
[----:B------:R-:W-:-:S04]  /*1010*/  ISETP.NE.U32.AND P0, PT, RZ, UR4, PT ;  /* 0x00000004ff007c0c */ /* 0x000fc8000bf05070 */
[----:B------:R-:W-:-:S13]  /*1020*/  ISETP.NE.AND.EX P0, PT, RZ, UR5, PT, P0 ;  /* 0x00000005ff007c0c */ /* 0x000fda000bf05300 */
[----:B------:R-:W-:Y:S05]  /*1030*/  @!P0 BRA `(.L_x_12) ;  /* 0x00000000001c8947 */ /* 0x000fea0003800000 */
[----:B------:R-:W0:Y:S02]  /*1040*/  LDC.64 R4, c[0x0][0x598] ;  /* 0x00016600ff047b82 */ /* 0x000e240000000a00 */
[----:B0-----:R-:W2:Y:S02]  /*1050*/  LDG.E.64 R4, desc[UR36][R4.64] ;  /* 0x0000002404047981 */ /* 0x001ea4000c1e1b00 */
[----:B--2---:R-:W-:-:S04]  /*1060*/  ISETP.NE.U32.AND P0, PT, R4, RZ, PT ;  /* 0x000000ff0400720c */ /* 0x004fc80003f05070 */
[----:B------:R-:W-:-:S13]  /*1070*/  ISETP.NE.AND.EX P0, PT, R5, RZ, PT, P0 ;  /* 0x000000ff0500720c */ /* 0x000fda0003f05300 */
[----:B------:R-:W-:Y:S05]  /*1080*/  @!P0 BRA `(.L_x_12) ;  /* 0x0000000000088947 */ /* 0x000fea0003800000 */
[----:B------:R0:W5:Y:S01]  /*1090*/  LD.E R120, desc[UR36][R4.64] ;  /* 0x0000002404787980 */ /* 0x000162000c101900 */
[----:B------:R-:W-:Y:S05]  /*10a0*/  BRA `(.L_x_13) ;  /* 0x0000000000247947 */ /* 0x000fea0003800000 */
.L_x_12:
[----:B------:R-:W-:Y:S02]  /*10b0*/  ULDC.64 UR4, c[0x0][0x588] ;  /* 0x0001620000047ab9 */ /* 0x000fe40000000a00 */
[----:B------:R-:W-:-:S04]  /*10c0*/  ISETP.NE.U32.AND P0, PT, RZ, UR4, PT ;  /* 0x00000004ff007c0c */ /* 0x000fc8000bf05070 */
[----:B------:R-:W-:-:S13]  /*10d0*/  ISETP.NE.AND.EX P0, PT, RZ, UR5, PT, P0 ;  /* 0x00000005ff007c0c */ /* 0x000fda000bf05300 */
[----:B------:R-:W-:Y:S05]  /*10e0*/  @!P0 BRA `(.L_x_14) ;  /* 0x00000000000c8947 */ /* 0x000fea0003800000 */
[----:B------:R-:W0:Y:S02]  /*10f0*/  LDC.64 R4, c[0x0][0x588] ;  /* 0x00016200ff047b82 */ /* 0x000e240000000a00 */
[----:B0-----:R1:W5:Y:S01]  /*1100*/  LDG.E R120, desc[UR36][R4.64] ;  /* 0x0000002404787981 */ /* 0x001362000c1e1900 */
[----:B------:R-:W-:Y:S05]  /*1110*/  BRA `(.L_x_13) ;  /* 0x0000000000087947 */ /* 0x000fea0003800000 */
.L_x_14:
[----:B------:R-:W-:Y:S02]  /*1120*/  ULDC UR4, c[0x0][0x580] ;  /* 0x0001600000047ab9 */ /* 0x000fe40000000800 */
[----:B------:R-:W-:-:S07]  /*1130*/  IMAD.U32 R120, RZ, RZ, UR4 ;  /* 0x00000004ff787e24 */ /* 0x000fce000f8e00ff */
.L_x_13:
[----:B------:R-:W-:Y:S02]  /*1140*/  ULDC.64 UR4, c[0x0][0x5a0] ;  /* 0x0001680000047ab9 */ /* 0x000fe40000000a00 */
[----:B------:R-:W-:-:S04]  /*1150*/  ISETP.NE.U32.AND P0, PT, RZ, UR4, PT ;  /* 0x00000004ff007c0c */ /* 0x000fc8000bf05070 */
[----:B------:R-:W-:-:S13]  /*1160*/  ISETP.NE.AND.EX P0, PT, RZ, UR5, PT, P0 ;  /* 0x00000005ff007c0c */ /* 0x000fda000bf05300 */
[----:B------:R-:W-:Y:S05]  /*1170*/  @!P0 BRA `(.L_x_15) ;  /* 0x00000000001c8947 */ /* 0x000fea0003800000 */
[----:B01----:R-:W0:Y:S02]  /*1180*/  LDC.64 R4, c[0x0][0x5a0] ;  /* 0x00016800ff047b82 */ /* 0x003e240000000a00 */
[----:B0-----:R-:W2:Y:S02]  /*1190*/  LDG.E.64 R4, desc[UR36][R4.64] ;  /* 0x0000002404047981 */ /* 0x001ea4000c1e1b00 */
[----:B--2---:R-:W-:-:S04]  /*11a0*/  ISETP.NE.U32.AND P0, PT, R4, RZ, PT ;  /* 0x000000ff0400720c */ /* 0x004fc80003f05070 */
[----:B------:R-:W-:-:S13]  /*11b0*/  ISETP.NE.AND.EX P0, PT, R5, RZ, PT, P0 ;  /* 0x000000ff0500720c */ /* 0x000fda0003f05300 */
[----:B------:R-:W-:Y:S05]  /*11c0*/  @!P0 BRA `(.L_x_15) ;  /* 0x0000000000088947 */ /* 0x000fea0003800000 */
[----:B------:R0:W5:Y:S01]  /*11d0*/  LD.E R122, desc[UR36][R4.64] ;  /* 0x00000024047a7980 */ /* 0x000162000c101900 */
[----:B------:R-:W-:Y:S05]  /*11e0*/  BRA `(.L_x_16) ;  /* 0x0000000000247947 */ /* 0x000fea0003800000 */
.L_x_15:
[----:B------:R-:W-:Y:S02]  /*11f0*/  ULDC.64 UR4, c[0x0][0x590] ;  /* 0x0001640000047ab9 */ /* 0x000fe40000000a00 */
[----:B------:R-:W-:-:S04]  /*1200*/  ISETP.NE.U32.AND P0, PT, RZ, UR4, PT ;  /* 0x00000004ff007c0c */ /* 0x000fc8000bf05070 */
[----:B------:R-:W-:-:S13]  /*1210*/  ISETP.NE.AND.EX P0, PT, RZ, UR5, PT, P0 ;  /* 0x00000005ff007c0c */ /* 0x000fda000bf05300 */
[----:B------:R-:W-:Y:S05]  /*1220*/  @!P0 BRA `(.L_x_17) ;  /* 0x00000000000c8947 */ /* 0x000fea0003800000 */
[----:B01----:R-:W0:Y:S02]  /*1230*/  LDC.64 R4, c[0x0][0x590] ;  /* 0x00016400ff047b82 */ /* 0x003e240000000a00 */
[----:B0-----:R1:W5:Y:S01]  /*1240*/  LDG.E R122, desc[UR36][R4.64] ;  /* 0x00000024047a7981 */ /* 0x001362000c1e1900 */
[----:B------:R-:W-:Y:S05]  /*1250*/  BRA `(.L_x_16) ;  /* 0x0000000000087947 */ /* 0x000fea0003800000 */
.L_x_17:
[----:B------:R-:W-:Y:S02]  /*1260*/  ULDC UR4, c[0x0][0x584] ;  /* 0x0001610000047ab9 */ /* 0x000fe40000000800 */
[----:B------:R-:W-:-:S07]  /*1270*/  IMAD.U32 R122, RZ, RZ, UR4 ;  /* 0x00000004ff7a7e24 */ /* 0x000fce000f8e00ff */
.L_x_16:
[----:B------:R-:W-:-:S13]  /*1280*/  LOP3.LUT P0, RZ, R0, 0xff, RZ, 0xc0, !PT ;  /* 0x000000ff00ff7812 */ /* 0x000fda000780c0ff */
[----:B------:R-:W-:Y:S05]  /*1290*/  @!P0 EXIT ;  /* 0x000000000000894d */ /* 0x000fea0003800000 */
[----:B------:R-:W-:Y:S01]  /*12a0*/  ULDC UR4, c[0x0][0x28c] ;  /* 0x0000a30000047ab9 */ /* 0x000fe20000000800 */
[----:B------:R-:W-:Y:S01]  /*12b0*/  LOP3.LUT R138, R19, 0x1, RZ, 0xfc, !PT ;  /* 0x00000001138a7812 */ /* 0x000fe200078efcff */
[----:B------:R-:W-:Y:S01]  /*12c0*/  UIADD3 UR4, UR4, 0x1f, URZ ;  /* 0x0000001f04047890 */ /* 0x000fe2000fffe03f */
[----:B------:R-:W-:Y:S01]  /*12d0*/  UMOV UR38, URZ ;  /* 0x0000003f00267c82 */ /* 0x000fe20008000000 */
[----:B------:R-:W-:Y:S02]  /*12e0*/  UMOV UR39, URZ ;  /* 0x0000003f00277c82 */ /* 0x000fe40008000000 */
[----:B------:R-:W-:-:S04]  /*12f0*/  USHF.R.S32.HI UR5, URZ, 0x1f, UR4 ;  /* 0x0000001f3f057899 */ /* 0x000fc80008011404 */
[----:B------:R-:W-:-:S04]  /*1300*/  ULEA.HI UR5, UR5, UR4, URZ, 0x5 ;  /* 0x0000000405057291 */ /* 0x000fc8000f8f283f */
[----:B------:R-:W-:-:S12]  /*1310*/  USHF.R.S32.HI UR40, URZ, 0x5, UR5 ;  /* 0x000000053f287899 */ /* 0x000fd80008011405 */
.L_x_229:
[----:B------:R-:W-:Y:S01]  /*1320*/  LOP3.LUT R0, R18, 0x80, RZ, 0xc0, !PT ;  /* 0x0000008012007812 */ /* 0x000fe200078ec0ff */
[----:B------:R-:W2:Y:S01]  /*1330*/  S2UR UR7, SR_CgaCtaId ;  /* 0x00000000000779c3 */ /* 0x000ea20000008800 */
[----:B------:R-:W-:Y:S02]  /*1340*/  UMOV UR6, 0x400 ;  /* 0x0000040000067882 */ /* 0x000fe40000000000 */
[----:B------:R-:W-:-:S06]  /*1350*/  SHF.R.U32.HI R0, RZ, 0x7, R0 ;  /* 0x00000007ff007819 */ /* 0x000fcc0000011600 */
[----:B---3--:R-:W3:Y:S01]  /*1360*/  SHFL.IDX PT, R0, R0, RZ, 0x1f ;  /* 0x00001fff00007589 */ /* 0x008ee200000e0000 */
[----:B--2---:R-:W-:Y:S01]  /*1370*/  ULEA UR6, UR7, UR6, 0x18 ;  /* 0x0000000607067291 */ /* 0x004fe2000f8ec03f */
[----:B---3--:R-:W-:-:S13]  /*1380*/  R2UR UR4, R0 ;  /* 0x00000000000472ca */ /* 0x008fda00000e0000 */
[----:B------:R-:W-:-:S04]  /*1390*/  ULEA.HI UR5, UR4, UR4, URZ, 0x1 ;  /* 0x0000000404057291 */ /* 0x000fc8000f8f083f */
[----:B------:R-:W-:-:S04]  /*13a0*/  ULOP3.LUT UR5, UR5, 0xffffe, URZ, 0xc0, !UPT ;  /* 0x000ffffe05057892 */ /* 0x000fc8000f8ec03f */
[----:B------:R-:W-:-:S03]  /*13b0*/  UIADD3 UR5, UR4, -UR5, URZ ;  /* 0x8000000504057290 */ /* 0x000fc6000fffe03f */
[----:B------:R-:W-:Y:S01]  /*13c0*/  ULDC UR4, c[0x0][0x28c] ;  /* 0x0000a30000047ab9 */ /* 0x000fe20000000800 */
[----:B------:R-:W-:Y:S01]  /*13d0*/  ULEA UR5, UR5, UR6, 0xc ;  /* 0x0000000605057291 */ /* 0x000fe2000f8e603f */
[----:B------:R-:W-:-:S03]  /*13e0*/  ISETP.LT.AND P0, PT, RZ, UR4, PT ;  /* 0x00000004ff007c0c */ /* 0x000fc6000bf01270 */
[----:B------:R-:W-:-:S04]  /*13f0*/  UIADD3 UR5, UR5, 0x180, URZ ;  /* 0x0000018005057890 */ /* 0x000fc8000fffe03f */
[----:B------:R-:W-:-:S04]  /*1400*/  USHF.R.U32.HI UR5, URZ, 0x4, UR5 ;  /* 0x000000043f057899 */ /* 0x000fc80008011605 */
[----:B------:R-:W-:Y:S02]  /*1410*/  ULOP3.LUT UR41, UR5, 0x3fff, URZ, 0xc0, !UPT ;  /* 0x00003fff05297892 */ /* 0x000fe4000f8ec03f */
[----:B01--45:R-:W-:Y:S10]  /*1420*/  @P0 BRA `(.L_x_18) ;  /* 0x0000000000400947 */ /* 0x033ff40003800000 */
[----:B------:R-:W-:Y:S01]  /*1430*/  MOV R0, 0x0 ;  /* 0x0000000000007802 */ /* 0x000fe20000000f00 */
[----:B------:R-:W-:Y:S01]  /*1440*/  ULDC.64 UR4, c[0x4][0x68] ;  /* 0x01001a0000047ab9 */ /* 0x000fe20000000a00 */
[----:B------:R-:W-:Y:S01]  /*1450*/  ULDC.64 UR6, c[0x4][0x8] ;  /* 0x0100020000067ab9 */ /* 0x000fe20000000a00 */
[----:B01----:R-:W-:Y:S01]  /*1460*/  IMAD.U32 R4, RZ, RZ, UR4 ;  /* 0x00000004ff047e24 */ /* 0x003fe2000f8e00ff */
[----:B------:R0:W1:Y:S01]  /*1470*/  LDC.64 R14, c[0x4][R0] ;  /* 0x01000000000e7b82 */ /* 0x0000620000000a00 */
[----:B------:R-:W-:Y:S01]  /*1480*/  IMAD.U32 R5, RZ, RZ, UR5 ;  /* 0x00000005ff057e24 */ /* 0x000fe2000f8e00ff */
[----:B------:R-:W-:Y:S01]  /*1490*/  ULDC.64 UR4, c[0x4][0x70] ;  /* 0x01001c0000047ab9 */ /* 0x000fe20000000a00 */
[----:B------:R-:W-:Y:S01]  /*14a0*/  IMAD.U32 R10, RZ, RZ, UR6 ;  /* 0x00000006ff0a7e24 */ /* 0x000fe2000f8e00ff */
[----:B------:R-:W-:Y:S01]  /*14b0*/  MOV R11, UR7 ;  /* 0x00000007000b7c02 */ /* 0x000fe20008000f00 */
[----:B------:R-:W-:Y:S02]  /*14c0*/  IMAD.U32 R6, RZ, RZ, UR4 ;  /* 0x00000004ff067e24 */ /* 0x000fe4000f8e00ff */
[----:B------:R-:W-:-:S02]  /*14d0*/  IMAD.U32 R7, RZ, RZ, UR5 ;  /* 0x00000005ff077e24 */ /* 0x000fc4000f8e00ff */
[----:B------:R-:W-:Y:S02]  /*14e0*/  IMAD.MOV.U32 R8, RZ, RZ, 0x1e1 ;  /* 0x000001e1ff087424 */ /* 0x000fe400078e00ff */
[----:B------:R-:W-:Y:S02]  /*14f0*/  IMAD.MOV.U32 R12, RZ, RZ, 0x1 ;  /* 0x00000001ff0c7424 */ /* 0x000fe400078e00ff */
[----:B0-----:R-:W-:-:S07]  /*1500*/  IMAD.MOV.U32 R13, RZ, RZ, RZ ;  /* 0x000000ffff0d7224 */ /* 0x001fce00078e00ff */
[----:B------:R-:W-:-:S07]  /*1510*/  LEPC R20, `(.L_x_18) ;  /* 0x000000001014794e */ /* 0x000fce0000000000 */
[----:B-1---5:R-:W-:Y:S05]  /*1520*/  CALL.ABS.NOINC R14 ;  /* 0x000000000e007343 */ /* 0x022fea0003c00000 */
.L_x_18:
[----:B------:R-:W-:-:S13]  /*1530*/  ISETP.NE.AND P0, PT, R138, 0x3, PT ;  /* 0x000000038a00780c */ /* 0x000fda0003f05270 */
[----:B------:R-:W-:Y:S05]  /*1540*/  @!P0 BRA `(.L_x_19) ;  /* 0x0000000000048947 */ /* 0x000fea0003800000 */
[----:B------:R-:W-:Y:S01]  /*1550*/  BPT.TRAP 0x1 ;  /* 0x000000040000795c */ /* 0x000fe20000300000 */
.L_x_19:
[----:B------:R-:W2:Y:S01]  /*1560*/  S2UR UR5, SR_CgaCtaId ;  /* 0x00000000000579c3 */ /* 0x000ea20000008800 */
[----:B------:R-:W-:Y:S01]  /*1570*/  UMOV UR4, 0x400 ;  /* 0x0000040000047882 */ /* 0x000fe20000000000 */
[----:B------:R-:W-:Y:S02]  /*1580*/  IMAD.U32 R0, RZ, RZ, UR38 ;  /* 0x00000026ff007e24 */ /* 0x000fe4000f8e00ff */
[----:B------:R-:W-:-:S03]  /*1590*/  IMAD.U32 R3, RZ, RZ, UR39 ;  /* 0x00000027ff037e24 */ /* 0x000fc6000f8e00ff */
[----:B------:R-:W-:Y:S01]  /*15a0*/  SHF.L.U32 R0, R0, 0x1f, RZ ;  /* 0x0000001f00007819 */ /* 0x000fe200000006ff */
[----:B--2---:R-:W-:-:S06]  /*15b0*/  ULEA UR4, UR5, UR4, 0x18 ;  /* 0x0000000405047291 */ /* 0x004fcc000f8ec03f */
[----:B------:R-:W-:-:S04]  /*15c0*/  IMAD.U32 R6, RZ, RZ, UR4 ;  /* 0x00000004ff067e24 */ /* 0x000fc8000f8e00ff */
[----:B------:R-:W-:-:S04]  /*15d0*/  IMAD R3, R3, 0x8, R6 ;  /* 0x0000000803037824 */ /* 0x000fc800078e0206 */
[----:B------:R2:W3:Y:S01]  /*15e0*/  SYNCS.PHASECHK.TRANS64.TRYWAIT P1, [R3+URZ], R0 ;  /* 0x00000000030075a7 */ /* 0x0004e2000802017f */
[----:B------:R-:W-:Y:S05]  /*15f0*/  @!P0 BRA `(.L_x_20) ;  /* 0x0000000000048947 */ /* 0x000fea0003800000 */
[----:B------:R-:W-:Y:S01]  /*1600*/  BPT.TRAP 0x1 ;  /* 0x000000040000795c */ /* 0x000fe20000300000 */
.L_x_20:
[----:B---3--:R-:W-:Y:S05]  /*1610*/  @P1 BRA `(.L_x_21) ;  /* 0x0000000000081947 */ /* 0x008fea0003800000 */
[----:B------:R-:W3:Y:S02]  /*1620*/  SYNCS.PHASECHK.TRANS64.TRYWAIT P1, [R3+URZ], R0 ;  /* 0x00000000030075a7 */ /* 0x000ee4000802017f */
[----:B---3--:R-:W-:Y:S05]  /*1630*/  @!P1 BRA `(.L_x_22) ;  /* 0x0000009800409947 */ /* 0x008fea0003800000 */
.L_x_21:
[----:B------:R-:W-:-:S04]  /*1640*/  UISETP.LT.AND UP0, UPT, UR40, 0x1, UPT ;  /* 0x000000012800788c */ /* 0x000fc8000bf01270 */
[----:B------:R-:W-:-:S06]  /*1650*/  USEL UR4, UR40, 0x1, UP0 ;  /* 0x0000000128047887 */ /* 0x000fcc0008000000 */
[----:B--23--:R-:W-:Y:S01]  /*1660*/  IMAD.U32 R0, RZ, RZ, UR4 ;  /* 0x00000004ff007e24 */ /* 0x00cfe2000f8e00ff */
[----:B------:R-:W-:Y:S05]  /*1670*/  WARPSYNC.ALL ;  /* 0x0000000000007948 */ /* 0x000fea0003800000 */
[----:B------:R-:W-:-:S04]  /*1680*/  IADD3 R0, -R0, UR40, RZ ;  /* 0x0000002800007c10 */ /* 0x000fc8000fffe1ff */
[----:B------:R-:W-:Y:S02]  /*1690*/  ISETP.GE.AND P1, PT, R0, 0x1, PT ;  /* 0x000000010000780c */ /* 0x000fe40003f26270 */
[----:B------:R-:W-:Y:S01]  /*16a0*/  R2UR UR4, R6 ;  /* 0x00000000060472ca */ /* 0x000fe200000e0000 */
[----:B------:R-:W-:Y:S01]  /*16b0*/  WARPGROUP.ARRIVE ;  /* 0x00000000000079c5 */ /* 0x000fe20000000000 */
[----:B------:R-:W-:Y:S01]  /*16c0*/  UMOV UR9, 0x80000020 ;  /* 0x8000002000097882 */ /* 0x000fe20000000000 */
[----:B------:R-:W-:-:S10]  /*16d0*/  UMOV UR11, 0x80000020 ;  /* 0x80000020000b7882 */ /* 0x000fd40000000000 */
[----:B------:R-:W-:-:S04]  /*16e0*/  UIADD3 UR4, UR4, 0x24180, URZ ;  /* 0x0002418004047890 */ /* 0x000fc8000fffe03f */
[----:B------:R-:W-:-:S04]  /*16f0*/  USHF.R.U32.HI UR4, URZ, 0x4, UR4 ;  /* 0x000000043f047899 */ /* 0x000fc80008011604 */
[----:B------:R-:W-:Y:S02]  /*1700*/  ULOP3.LUT UR5, UR4, 0x3fff, URZ, 0xc0, !UPT ;  /* 0x00003fff04057892 */ /* 0x000fe4000f8ec03f */
[----:B------:R-:W-:Y:S02]  /*1710*/  ULOP3.LUT UR4, UR41, 0x10000, URZ, 0xfc, !UPT ;  /* 0x0001000029047892 */ /* 0x000fe4000f8efc3f */
[----:B------:R-:W-:Y:S02]  /*1720*/  ULOP3.LUT UR5, UR5, 0x10000, URZ, 0xfc, !UPT ;  /* 0x0001000005057892 */ /* 0x000fe4000f8efc3f */
[----:B------:R-:W-:Y:S02]  /*1730*/  UIMAD UR6, UR39, 0x300, UR4 ;  /* 0x00000300270678a4 */ /* 0x000fe4000f8e0204 */
[----:B------:R-:W-:-:S05]  /*1740*/  UIMAD UR7, UR39, 0x180, UR5 ;  /* 0x00000180270778a4 */ /* 0x000fca000f8e0205 */
[----:B------:R-:W-:Y:S02]  /*1750*/  UMOV UR8, UR6 ;  /* 0x0000000600087c82 */ /* 0x000fe40008000000 */
[----:B------:R-:W-:Y:S02]  /*1760*/  UMOV UR10, UR7 ;  /* 0x00000007000a7c82 */ /* 0x000fe40008000000 */
[----:B------:R-:W-:Y:S01]  /*1770*/  HGMMA.64x96x16.F32 R72, gdesc[UR8], RZ, !UPT, gsb0 ;  /* 0x01600000084879f0 */ /* 0x000fe2000c0008ff */
[----:B------:R-:W-:Y:S01]  /*1780*/  UIADD3 UR8, UR6, 0x200, URZ ;  /* 0x0000020006087890 */ /* 0x000fe2000fffe03f */
[----:B------:R-:W-:Y:S01]  /*1790*/  UMOV UR9, 0x80000020 ;  /* 0x8000002000097882 */ /* 0x000fe20000000000 */
[----:B------:R-:W-:Y:S02]  /*17a0*/  WARPGROUP.DEPBAR.LE gsb0, 0x0 ;  /* 0x00008000000079c5 */ /* 0x000fe40000010000 */
[----:B------:R-:W-:-:S06]  /*17b0*/  WARPGROUP.ARRIVE ;  /* 0x00000000000079c5 */ /* 0x000fcc0000000000 */
[----:B------:R-:W-:Y:S01]  /*17c0*/  HGMMA.64x96x16.F32 R24, gdesc[UR8], RZ, !UPT, gsb0 ;  /* 0x01600000081879f0 */ /* 0x000fe2000c0008ff */
[----:B------:R-:W-:Y:S02]  /*17d0*/  UIADD3 UR8, UR6, 0x2, URZ ;  /* 0x0000000206087890 */ /* 0x000fe4000fffe03f */
[----:B------:R-:W-:Y:S01]  /*17e0*/  UIADD3 UR10, UR7, 0x2, URZ ;  /* 0x00000002070a7890 */ /* 0x000fe2000fffe03f */
[----:B------:R-:W-:Y:S01]  /*17f0*/  UMOV UR9, 0x80000020 ;  /* 0x8000002000097882 */ /* 0x000fe20000000000 */
[----:B------:R-:W-:Y:S01]  /*1800*/  UMOV UR11, 0x80000020 ;  /* 0x80000020000b7882 */ /* 0x000fe20000000000 */
[----:B------:R-:W-:Y:S02]  /*1810*/  WARPGROUP.DEPBAR.LE gsb0, 0x0 ;  /* 0x00008000000079c5 */ /* 0x000fe40000010000 */
[----:B------:R-:W-:-:S06]  /*1820*/  WARPGROUP.ARRIVE ;  /* 0x00000000000079c5 */ /* 0x000fcc0000000000 */
[----:B------:R-:W-:Y:S01]  /*1830*/  HGMMA.64x96x16.F32 R72, gdesc[UR8], R72, gsb0 ;  /* 0x01600000084879f0 */ /* 0x000fe20008000848 */
[----:B------:R-:W-:Y:S01]  /*1840*/  UIADD3 UR8, UR6, 0x202, URZ ;  /* 0x0000020206087890 */ /* 0x000fe2000fffe03f */
[----:B------:R-:W-:Y:S01]  /*1850*/  UMOV UR9, 0x80000020 ;  /* 0x8000002000097882 */ /* 0x000fe20000000000 */
[----:B------:R-:W-:Y:S02]  /*1860*/  WARPGROUP.DEPBAR.LE gsb0, 0x0 ;  /* 0x00008000000079c5 */ /* 0x000fe40000010000 */
[----:B------:R-:W-:-:S06]  /*1870*/  WARPGROUP.ARRIVE ;  /* 0x00000000000079c5 */ /* 0x000fcc0000000000 */
[----:B------:R-:W-:Y:S03]  /*1880*/  HGMMA.64x96x16.F32 R24, gdesc[UR8], R24, gsb0 ;  /* 0x01600000081879f0 */ /* 0x000fe60008000818 */
[----:B------:R-:W-:Y:S02]  /*1890*/  WARPGROUP.DEPBAR.LE gsb0, 0x0 ;  /* 0x00008000000079c5 */ /* 0x000fe40000010000 */
[----:B------:R-:W-:Y:S05]  /*18a0*/  @!P1 BRA `(.L_x_23) ;  /* 0x0000000400149947 */ /* 0x000fea0003800000 */
[----:B------:R-:W-:Y:S02]  /*18b0*/  UIADD3 UR6, UR39, 0x1, URZ ;  /* 0x0000000127067890 */ /* 0x000fe4000fffe03f */
[----:B------:R-:W-:Y:S02]  /*18c0*/  IMAD.U32 R3, RZ, RZ, UR39 ;  /* 0x00000027ff037e24 */ /* 0x000fe4000f8e00ff */
[----:B------:R-:W-:-:S04]  /*18d0*/  UISETP.NE.AND UP0, UPT, UR6, 0xc, UPT ;  /* 0x0000000c0600788c */ /* 0x000fc8000bf05270 */
[----:B------:R-:W-:Y:S02]  /*18e0*/  USEL UR7, URZ, 0x1, UP0 ;  /* 0x000000013f077887 */ /* 0x000fe40008000000 */
[----:B------:R-:W-:Y:S02]  /*18f0*/  USEL UR6, UR6, URZ, UP0 ;  /* 0x0000003f06067287 */ /* 0x000fe40008000000 */
[----:B------:R-:W-:-:S06]  /*1900*/  ULOP3.LUT UR7, UR38, UR7, URZ, 0x3c, !UPT ;  /* 0x0000000726077292 */ /* 0x000fcc000f8e3c3f */
[----:B------:R-:W-:-:S07]  /*1910*/  IMAD.U32 R7, RZ, RZ, UR7 ;  /* 0x00000007ff077e24 */ /* 0x000fce000f8e00ff */
.L_x_30:
[----:B------:R-:W-:Y:S05]  /*1920*/  @!P0 BRA `(.L_x_24) ;  /* 0x0000000000048947 */ /* 0x000fea0003800000 */
[----:B------:R-:W-:Y:S01]  /*1930*/  BPT.TRAP 0x1 ;  /* 0x000000040000795c */ /* 0x000fe20000300000 */
.L_x_24:
[----:B------:R-:W2:Y:S01]  /*1940*/  S2UR UR8, SR_CgaCtaId ;  /* 0x00000000000879c3 */ /* 0x000ea20000008800 */
[----:B------:R-:W-:Y:S01]  /*1950*/  UMOV UR7, 0x400 ;  /* 0x0000040000077882 */ /* 0x000fe20000000000 */
[----:B01----:R-:W-:Y:S02]  /*1960*/  MOV R5, UR6 ;  /* 0x0000000600057c02 */ /* 0x003fe40008000f00 */
[----:B------:R-:W-:Y:S01]  /*1970*/  SHF.L.U32 R4, R7, 0x1f, RZ ;  /* 0x0000001f07047819 */ /* 0x000fe200000006ff */
[----:B--2---:R-:W-:-:S06]  /*1980*/  ULEA UR7, UR8, UR7, 0x18 ;  /* 0x0000000708077291 */ /* 0x004fcc000f8ec03f */
[----:B------:R-:W-:-:S04]  /*1990*/  IMAD.U32 R6, RZ, RZ, UR7 ;  /* 0x00000007ff067e24 */ /* 0x000fc8000f8e00ff */
[----:B------:R-:W-:-:S04]  /*19a0*/  IMAD R5, R5, 0x8, R6 ;  /* 0x0000000805057824 */ /* 0x000fc800078e0206 */
[----:B------:R0:W1:Y:S01]  /*19b0*/  SYNCS.PHASECHK.TRANS64.TRYWAIT P1, [R5+URZ], R4 ;  /* 0x00000004050075a7 */ /* 0x000062000802017f */
[----:B------:R-:W-:Y:S05]  /*19c0*/  @!P0 BRA `(.L_x_25) ;  /* 0x0000000000048947 */ /* 0x000fea0003800000 */
[----:B------:R-:W-:Y:S01]  /*19d0*/  BPT.TRAP 0x1 ;  /* 0x000000040000795c */ /* 0x000fe20000300000 */
.L_x_25:
[----:B-1----:R-:W-:Y:S05]  /*19e0*/  @P1 BRA `(.L_x_26) ;  /* 0x0000000000081947 */ /* 0x002fea0003800000 */
[----:B------:R-:W1:Y:S02]  /*19f0*/  SYNCS.PHASECHK.TRANS64.TRYWAIT P1, [R5+URZ], R4 ;  /* 0x00000004050075a7 */ /* 0x000e64000802017f */
[----:B-1----:R-:W-:Y:S05]  /*1a00*/  @!P1 BRA `(.L_x_27) ;  /* 0x0000009400609947 */ /* 0x002fea0003800000 */
.L_x_26:
[----:B------:R-:W-:Y:S01]  /*1a10*/  UIMAD UR7, UR6, 0x300, UR4 ;  /* 0x00000300060778a4 */ /* 0x000fe2000f8e0204 */
[----:B------:R-:W-:Y:S01]  /*1a20*/  WARPGROUP.ARRIVE ;  /* 0x00000000000079c5 */ /* 0x000fe20000000000 */
[----:B------:R-:W-:Y:S01]  /*1a30*/  UIMAD UR12, UR6, 0x180, UR5 ;  /* 0x00000180060c78a4 */ /* 0x000fe2000f8e0205 */
[----:B------:R-:W-:Y:S01]  /*1a40*/  UMOV UR9, 0x80000020 ;  /* 0x8000002000097882 */ /* 0x000fe20000000000 */
[----:B------:R-:W-:-:S03]  /*1a50*/  UMOV UR11, 0x80000020 ;  /* 0x80000020000b7882 */ /* 0x000fc60000000000 */
[----:B------:R-:W-:Y:S02]  /*1a60*/  UMOV UR8, UR7 ;  /* 0x0000000700087c82 */ /* 0x000fe40008000000 */
[----:B------:R-:W-:Y:S02]  /*1a70*/  UMOV UR10, UR12 ;  /* 0x0000000c000a7c82 */ /* 0x000fe40008000000 */
[----:B------:R-:W-:Y:S01]  /*1a80*/  HGMMA.64x96x16.F32 R72, gdesc[UR8], R72, gsb0 ;  /* 0x01600000084879f0 */ /* 0x000fe20008000848 */
[----:B------:R-:W-:Y:S01]  /*1a90*/  UIADD3 UR8, UR7, 0x200, URZ ;  /* 0x0000020007087890 */ /* 0x000fe2000fffe03f */
[----:B------:R-:W-:Y:S01]  /*1aa0*/  UMOV UR9, 0x80000020 ;  /* 0x8000002000097882 */ /* 0x000fe20000000000 */
[----:B------:R-:W-:Y:S02]  /*1ab0*/  WARPGROUP.DEPBAR.LE gsb0, 0x0 ;  /* 0x00008000000079c5 */ /* 0x000fe40000010000 */
[----:B------:R-:W-:-:S06]  /*1ac0*/  WARPGROUP.ARRIVE ;  /* 0x00000000000079c5 */ /* 0x000fcc0000000000 */
[----:B------:R-:W-:Y:S01]  /*1ad0*/  HGMMA.64x96x16.F32 R24, gdesc[UR8], R24, gsb0 ;  /* 0x01600000081879f0 */ /* 0x000fe20008000818 */
        /* <DEDUP_REMOVED lines=14> */
[----:B------:R-:W-:Y:S01]  /*1bc0*/  BPT.TRAP 0x1 ;  /* 0x000000040000795c */ /* 0x000fe20000300000 */
.L_x_28:
[----:B------:R-:W-:-:S13]  /*1bd0*/  ISETP.NE.AND P1, PT, R23, RZ, PT ;  /* 0x000000ff1700720c */ /* 0x000fda0003f25270 */
[----:B01----:R-:W-:-:S04]  /*1be0*/  @P1 IMAD R4, R3, 0x8, R6 ;  /* 0x0000000803041824 */ /* 0x003fc800078e0206 */
[----:B------:R-:W-:-:S05]  /*1bf0*/  @P1 VIADD R5, R4, 0x60 ;  /* 0x0000006004051836 */ /* 0x000fca0000000000 */
[----:B------:R-:W-:-:S04]  /*1c00*/  @P1 PRMT R5, R22, 0x654, R5 ;  /* 0x0000065416051816 */ /* 0x000fc80000000005 */
[----:B------:R0:W-:Y:S01]  /*1c10*/  @P1 SYNCS.ARRIVE.TRANS64.RED.A1T0 RZ, [R5+URZ], RZ ;  /* 0x000000ff05ff19a7 */ /* 0x0001e2000810043f */
[----:B------:R-:W-:-:S13]  /*1c20*/  ISETP.GT.U32.AND P1, PT, R19, 0x1, PT ;  /* 0x000000011300780c */ /* 0x000fda0003f24070 */
[----:B0-----:R-:W-:Y:S05]  /*1c30*/  @P1 BRA `(.L_x_29) ;  /* 0x0000000000041947 */ /* 0x001fea0003800000 */
[----:B------:R-:W-:Y:S01]  /*1c40*/  BPT.TRAP 0x1 ;  /* 0x000000040000795c */ /* 0x000fe20000300000 */
.L_x_29:
[----:B------:R-:W-:Y:S01]  /*1c50*/  UIADD3 UR6, UR6, 0x1, URZ ;  /* 0x0000000106067890 */ /* 0x000fe2000fffe03f */
[C---:B------:R-:W-:Y:S01]  /*1c60*/  ISETP.GT.AND P2, PT, R0.reuse, 0x1, PT ;  /* 0x000000010000780c */ /* 0x040fe20003f44270 */
[----:B------:R-:W-:Y:S02]  /*1c70*/  VIADD R3, R3, 0x1 ;  /* 0x0000000103037836 */ /* 0x000fe40000000000 */
[----:B------:R-:W-:Y:S01]  /*1c80*/  UISETP.NE.AND UP0, UPT, UR6, 0xc, UPT ;  /* 0x0000000c0600788c */ /* 0x000fe2000bf05270 */
[----:B------:R-:W-:Y:S02]  /*1c90*/  VIADD R0, R0, 0xffffffff ;  /* 0xffffffff00007836 */ /* 0x000fe40000000000 */
[C---:B------:R-:W-:Y:S01]  /*1ca0*/  ISETP.NE.AND P1, PT, R3.reuse, 0xc, PT ;  /* 0x0000000c0300780c */ /* 0x040fe20003f25270 */
[----:B------:R-:W-:Y:S02]  /*1cb0*/  USEL UR7, URZ, 0x1, UP0 ;  /* 0x000000013f077887 */ /* 0x000fe40008000000 */
[----:B------:R-:W-:Y:S01]  /*1cc0*/  USEL UR6, UR6, URZ, UP0 ;  /* 0x0000003f06067287 */ /* 0x000fe20008000000 */
[----:B------:R-:W-:-:S03]  /*1cd0*/  SEL R3, R3, RZ, P1 ;  /* 0x000000ff03037207 */ /* 0x000fc60000800000 */
[----:B------:R-:W-:Y:S01]  /*1ce0*/  LOP3.LUT R7, R7, UR7, RZ, 0x3c, !PT ;  /* 0x0000000707077c12 */ /* 0x000fe2000f8e3cff */
[----:B------:R-:W-:Y:S07]  /*1cf0*/  @P2 BRA `(.L_x_30) ;  /* 0xfffffffc00082947 */ /* 0x000fee000383ffff */
.L_x_23:
[----:B------:R-:W2:Y:S02]  /*1d00*/  LDC R0, c[0x0][0x28c] ;  /* 0x0000a300ff007b82 */ /* 0x000ea40000000800 */
[----:B--2---:R-:W-:-:S13]  /*1d10*/  ISETP.GE.AND P1, PT, R0, 0x1, PT ;  /* 0x000000010000780c */ /* 0x004fda0003f26270 */
[----:B------:R-:W-:Y:S05]  /*1d20*/  @!P1 BRA `(.L_x_31) ;  /* 0x0000000000509947 */ /* 0x000fea0003800000 */
[----:B------:R-:W-:Y:S05]  /*1d30*/  @!P0 BRA `(.L_x_32) ;  /* 0x0000000000048947 */ /* 0x000fea0003800000 */
[----:B------:R-:W-:Y:S01]  /*1d40*/  BPT.TRAP 0x1 ;  /* 0x000000040000795c */ /* 0x000fe20000300000 */
.L_x_32:
[----:B------:R-:W-:Y:S01]  /*1d50*/  ISETP.NE.AND P0, PT, R23, RZ, PT ;  /* 0x000000ff1700720c */ /* 0x000fe20003f05270 */
[----:B------:R-:W-:Y:S01]  /*1d60*/  BSSY B0, `(.L_x_33) ;  /* 0x000000e000007945 */ /* 0x000fe20003800000 */
[----:B------:R-:W-:-:S11]  /*1d70*/  ISETP.GT.U32.AND P1, PT, R19, 0x1, PT ;  /* 0x000000011300780c */ /* 0x000fd60003f24070 */
[----:B------:R-:W-:Y:S05]  /*1d80*/  @!P0 BRA `(.L_x_34) ;  /* 0x00000000002c8947 */ /* 0x000fea0003800000 */
[----:B------:R-:W-:-:S04]  /*1d90*/  UISETP.LT.AND UP0, UPT, UR40, 0x1, UPT ;  /* 0x000000012800788c */ /* 0x000fc8000bf01270 */
[----:B------:R-:W-:-:S04]  /*1da0*/  USEL UR6, UR40, 0x1, UP0 ;  /* 0x0000000128067887 */ /* 0x000fc80008000000 */
[----:B------:R-:W-:-:S04]  /*1db0*/  UIADD3 UR6, UR39, UR40, -UR6 ;  /* 0x0000002827067290 */ /* 0x000fc8000fffe806 */
[----:B------:R-:W-:-:S04]  /*1dc0*/  UIMAD.WIDE.U32 UR4, UR6, -0x55555555, URZ ;  /* 0xaaaaaaab060478a5 */ /* 0x000fc8000f8e003f */
[----:B------:R-:W-:-:S04]  /*1dd0*/  USHF.R.U32.HI UR4, URZ, 0x3, UR5 ;  /* 0x000000033f047899 */ /* 0x000fc80008011605 */
[----:B------:R-:W-:-:S06]  /*1de0*/  UIMAD UR6, UR4, -0xc, UR6 ;  /* 0xfffffff4040678a4 */ /* 0x000fcc000f8e0206 */
[----:B------:R-:W-:-:S04]  /*1df0*/  IMAD.U32 R3, RZ, RZ, UR6 ;  /* 0x00000006ff037e24 */ /* 0x000fc8000f8e00ff */
[----:B------:R-:W-:-:S04]  /*1e00*/  IMAD R0, R3, 0x8, R6 ;  /* 0x0000000803007824 */ /* 0x000fc800078e0206 */
[----:B------:R-:W-:-:S05]  /*1e10*/  VIADD R3, R0, 0x60 ;  /* 0x0000006000037836 */ /* 0x000fca0000000000 */
[----:B------:R-:W-:-:S04]  /*1e20*/  PRMT R3, R22, 0x654, R3 ;  /* 0x0000065416037816 */ /* 0x000fc80000000003 */
[----:B------:R2:W-:Y:S03]  /*1e30*/  SYNCS.ARRIVE.TRANS64.RED.A1T0 RZ, [R3+URZ], RZ ;  /* 0x000000ff03ff79a7 */ /* 0x0005e6000810043f */
.L_x_34:
[----:B------:R-:W-:Y:S05]  /*1e40*/  BSYNC B0 ;  /* 0x0000000000007941 */ /* 0x000fea0003800000 */
.L_x_33:
[----:B------:R-:W-:Y:S05]  /*1e50*/  @P1 BRA `(.L_x_31) ;  /* 0x0000000000041947 */ /* 0x000fea0003800000 */
[----:B------:R-:W-:Y:S01]  /*1e60*/  BPT.TRAP 0x1 ;  /* 0x000000040000795c */ /* 0x000fe20000300000 */
.L_x_31:
[----:B------:R-:W3:Y:S01]  /*1e70*/  LDC R7, c[0x0][0x288] ;  /* 0x0000a200ff077b82 */ /* 0x000ee20000000800 */
[--C-:B------:R-:W-:Y:S01]  /*1e80*/  SHF.R.U32.HI R0, RZ, 0x2, R18.reuse ;  /* 0x00000002ff007819 */ /* 0x100fe20000011612 */
[----:B------:R-:W-:Y:S01]  /*1e90*/  UIADD3 UR39, UR40, UR39, URZ ;  /* 0x0000002728277290 */ /* 0x000fe2000fffe03f */
[----:B01----:R-:W-:Y:S01]  /*1ea0*/  SHF.R.U32.HI R5, RZ, 0x7, R18 ;  /* 0x00000007ff057819 */ /* 0x003fe20000011612 */
[----:B------:R-:W-:Y:S01]  /*1eb0*/  ULDC UR7, c[0x0][0x284] ;  /* 0x0000a10000077ab9 */ /* 0x000fe20000000800 */
[----:B------:R-:W-:Y:S01]  /*1ec0*/  LOP3.LUT R4, R18, 0x60, RZ, 0xc0, !PT ;  /* 0x0000006012047812 */ /* 0x000fe200078ec0ff */
[----:B------:R-:W-:Y:S01]  /*1ed0*/  UISETP.GT.U32.AND UP0, UPT, UR39, 0xb, UPT ;  /* 0x0000000b2700788c */ /* 0x000fe2000bf04070 */
[----:B--2---:R-:W-:Y:S01]  /*1ee0*/  LOP3.LUT R3, R0, 0x7, RZ, 0xc0, !PT ;  /* 0x0000000700037812 */ /* 0x004fe200078ec0ff */
[----:B------:R-:W-:Y:S01]  /*1ef0*/  UISETP.GE.U32.AND UP1, UPT, UR40, 0xc, UPT ;  /* 0x0000000c2800788c */ /* 0x000fe2000bf26070 */
[----:B------:R-:W-:Y:S01]  /*1f00*/  LOP3.LUT R0, R5, 0x1, RZ, 0xc0, !PT ;  /* 0x0000000105007812 */ /* 0x000fe200078ec0ff */
[----:B------:R-:W-:Y:S01]  /*1f10*/  UISETP.LT.U32.AND UP0, UPT, UR40, 0xc, UP0 ;  /* 0x0000000c2800788c */ /* 0x000fe20008701070 */
[----:B------:R-:W-:Y:S01]  /*1f20*/  SHF.R.U32.HI R4, RZ, 0x1, R4 ;  /* 0x00000001ff047819 */ /* 0x000fe20000011604 */
[----:B------:R-:W-:Y:S01]  /*1f30*/  ULDC.64 UR8, c[0x0][0x5d0] ;  /* 0x0001740000087ab9 */ /* 0x000fe20000000a00 */
[----:B------:R-:W-:Y:S01]  /*1f40*/  SHF.R.S32.HI R15, RZ, 0x1f, R121 ;  /* 0x0000001fff0f7819 */ /* 0x000fe20000011479 */
[----:B------:R-:W-:Y:S01]  /*1f50*/  IMAD.SHL.U32 R6, R0, 0x40, RZ ;  /* 0x0000004000067824 */ /* 0x000fe200078e00ff */
[----:B------:R-:W-:Y:S01]  /*1f60*/  IADD3 R5, RZ, -R4, -R3 ;  /* 0x80000004ff057210 */ /* 0x000fe20007ffe803 */
[----:B------:R-:W-:-:S02]  /*1f70*/  UIMAD.WIDE.U32 UR4, UR39, -0x55555555, URZ ;  /* 0xaaaaaaab270478a5 */ /* 0x000fc4000f8e003f */
[----:B------:R-:W-:Y:S01]  /*1f80*/  USEL UR6, URZ, 0x1, !UP0 ;  /* 0x000000013f067887 */ /* 0x000fe2000c000000 */
[----:B------:R-:W-:Y:S01]  /*1f90*/  LOP3.LUT R3, R6, 0x40, R3, 0xe2, !PT ;  /* 0x0000004006037812 */ /* 0x000fe200078ee203 */
[----:B------:R-:W-:Y:S01]  /*1fa0*/  IMAD R5, R0, -0x40, R5 ;  /* 0xffffffc000057824 */ /* 0x000fe200078e0205 */
[C---:B------:R-:W-:Y:S01]  /*1fb0*/  LOP3.LUT R0, R18.reuse, 0x3, RZ, 0xc0, !PT ;  /* 0x0000000312007812 */ /* 0x040fe200078ec0ff */
[----:B------:R-:W-:Y:S01]  /*1fc0*/  IMAD R8, R15, UR8, RZ ;  /* 0x000000080f087c24 */ /* 0x000fe2000f8e02ff */
[----:B------:R-:W-:Y:S01]  /*1fd0*/  LOP3.LUT R4, R3, R4, RZ, 0xfc, !PT ;  /* 0x0000000403047212 */ /* 0x000fe200078efcff */
[----:B------:R-:W-:Y:S01]  /*1fe0*/  IMAD R3, R123, 0x60, RZ ;  /* 0x000000607b037824 */ /* 0x000fe200078e02ff */
[----:B------:R-:W-:Y:S01]  /*1ff0*/  SHF.L.U32 R6, R18, 0x1, RZ ;  /* 0x0000000112067819 */ /* 0x000fe200000006ff */
[----:B---3--:R-:W-:Y:S01]  /*2000*/  IMAD R10, R0, -0x2, R7 ;  /* 0xfffffffe000a7824 */ /* 0x008fe200078e0207 */
[----:B------:R-:W-:Y:S01]  /*2010*/  USHF.R.U32.HI UR4, URZ, 0x3, UR5 ;  /* 0x000000033f047899 */ /* 0x000fe20008011605 */
[----:B------:R-:W-:Y:S01]  /*2020*/  IMAD R0, R124, 0xc0, RZ ;  /* 0x000000c07c007824 */ /* 0x000fe200078e02ff */
[C---:B------:R-:W-:Y:S01]  /*2030*/  ISETP.GE.AND P0, PT, R3.reuse, R7, PT ;  /* 0x000000070300720c */ /* 0x040fe20003f06270 */
[----:B------:R-:W-:Y:S01]  /*2040*/  ULOP3.LUT UR38, UR38, UR6, URZ, 0x3c, !UPT ;  /* 0x0000000626267292 */ /* 0x000fe2000f8e3c3f */
[----:B------:R-:W-:Y:S01]  /*2050*/  LOP3.LUT R6, R3, 0x6, R6, 0xf8, !PT ;  /* 0x0000000603067812 */ /* 0x000fe200078ef806 */
[----:B------:R-:W-:Y:S01]  /*2060*/  IMAD R11, R121, UR9, R8 ;  /* 0x00000009790b7c24 */ /* 0x000fe2000f8e0208 */
[C---:B------:R-:W-:Y:S01]  /*2070*/  ISETP.GE.OR P0, PT, R0.reuse, UR7, P0 ;  /* 0x0000000700007c0c */ /* 0x040fe20008706670 */
[----:B------:R-:W-:Y:S01]  /*2080*/  UIMAD UR39, UR4, -0xc, UR39 ;  /* 0xfffffff4042778a4 */ /* 0x000fe2000f8e0227 */
[----:B------:R-:W-:Y:S01]  /*2090*/  SHF.R.S32.HI R7, RZ, 0x1f, R6 ;  /* 0x0000001fff077819 */ /* 0x000fe20000011406 */
[----:B------:R-:W-:Y:S01]  /*20a0*/  @UP1 ULOP3.LUT UR38, UR38, 0x1, UR4, 0x78, !UPT ;  /* 0x0000000126261892 */ /* 0x000fe2000f8e7804 */
[----:B------:R-:W-:Y:S01]  /*20b0*/  IADD3 R123, -R0, UR7, R5 ;  /* 0x00000007007b7c10 */ /* 0x000fe2000fffe105 */
[----:B------:R-:W-:-:S02]  /*20c0*/  IMAD.MOV.U32 R5, RZ, RZ, RZ ;  /* 0x000000ffff057224 */ /* 0x000fc400078e00ff */
[----:B------:R-:W-:-:S04]  /*20d0*/  IMAD.WIDE.U32 R8, R121, UR8, R6 ;  /* 0x0000000879087c25 */ /* 0x000fc8000f8e0006 */
[----:B------:R-:W-:Y:S02]  /*20e0*/  IMAD.IADD R9, R9, 0x1, R11 ;  /* 0x0000000109097824 */ /* 0x000fe400078e020b */
[----:B------:R-:W-:-:S04]  /*20f0*/  IMAD.WIDE R124, R124, 0xc0, R4 ;  /* 0x000000c07c7c7825 */ /* 0x000fc800078e0204 */
[----:B------:R-:W-:Y:S02]  /*2100*/  IMAD.IADD R3, R10, 0x1, -R3 ;  /* 0x000000010a037824 */ /* 0x000fe400078e0a03 */
[----:B------:R-:W-:Y:S01]  /*2110*/  IMAD.MOV.U32 R0, RZ, RZ, -0x1 ;  /* 0xffffffffff007424 */ /* 0x000fe200078e00ff */
[----:B------:R-:W-:Y:S06]  /*2120*/  @P0 BRA `(.L_x_35) ;  /* 0x0000006c00540947 */ /* 0x000fec0003800000 */
[----:B------:R-:W0:Y:S01]  /*2130*/  LDC.64 R4, c[0x0][0x5c8] ;  /* 0x00017200ff047b82 */ /* 0x000e220000000a00 */
[----:B-----5:R-:W-:Y:S01]  /*2140*/  FSETP.NEU.AND P2, PT, R122, RZ, PT ;  /* 0x000000ff7a00720b */ /* 0x020fe20003f4d000 */
[----:B------:R-:W-:Y:S01]  /*2150*/  BSSY B0, `(.L_x_35) ;  /* 0x00006d2000007945 */ /* 0x000fe20003800000 */
[----:B------:R-:W-:-:S04]  /*2160*/  ISETP.GT.AND P0, PT, R123, RZ, PT ;  /* 0x000000ff7b00720c */ /* 0x000fc80003f04270 */
[----:B------:R-:W-:Y:S01]  /*2170*/  ISETP.GT.AND P1, PT, R3, RZ, P0 ;  /* 0x000000ff0300720c */ /* 0x000fe20000724270 */
[-C--:B0-----:R-:W-:Y:S02]  /*2180*/  IMAD R10, R125, R4.reuse, RZ ;  /* 0x000000047d0a7224 */ /* 0x081fe400078e02ff */
[----:B------:R-:W-:-:S04]  /*2190*/  IMAD.WIDE.U32 R130, R124, R4, R8 ;  /* 0x000000047c827225 */ /* 0x000fc800078e0008 */
[----:B------:R-:W-:-:S04]  /*21a0*/  IMAD R9, R124, R5, R10 ;  /* 0x000000057c097224 */ /* 0x000fc800078e020a */
[----:B------:R-:W-:Y:S01]  /*21b0*/  IMAD.IADD R137, R131, 0x1, R9 ;  /* 0x0000000183897824 */ /* 0x000fe200078e0209 */
[----:B------:R-:W-:Y:S06]  /*21c0*/  @!P2 BRA `(.L_x_36) ;  /* 0x000000500044a947 */ /* 0x000fec0003800000 */
[----:B------:R-:W0:Y:S01]  /*21d0*/  LDC.64 R10, c[0x0][0x5b8] ;  /* 0x00016e00ff0a7b82 */ /* 0x000e220000000a00 */
[----:B------:R-:W-:-:S07]  /*21e0*/  ULDC.64 UR4, c[0x0][0x5c0] ;  /* 0x0001700000047ab9 */ /* 0x000fce0000000a00 */
[----:B------:R-:W1:Y:S08]  /*21f0*/  LDC.64 R12, c[0x0][0x5b0] ;  /* 0x00016c00ff0c7b82 */ /* 0x000e700000000a00 */
[----:B------:R-:W2:Y:S01]  /*2200*/  LDC.64 R8, c[0x0][0x5a8] ;  /* 0x00016a00ff087b82 */ /* 0x000ea20000000a00 */
[----:B0-----:R-:W-:-:S04]  /*2210*/  IMAD R14, R15, R10, RZ ;  /* 0x0000000a0f0e7224 */ /* 0x001fc800078e02ff */
[C---:B------:R-:W-:Y:S02]  /*2220*/  IMAD R11, R121.reuse, R11, R14 ;  /* 0x0000000b790b7224 */ /* 0x040fe400078e020e */
[----:B------:R-:W-:-:S04]  /*2230*/  IMAD.WIDE.U32 R14, R121, R10, R6 ;  /* 0x0000000a790e7225 */ /* 0x000fc800078e0006 */
[----:B-1----:R-:W-:Y:S02]  /*2240*/  IMAD R20, R125, R12, RZ ;  /* 0x0000000c7d147224 */ /* 0x002fe400078e02ff */
[----:B------:R-:W-:Y:S02]  /*2250*/  IMAD.IADD R21, R15, 0x1, R11 ;  /* 0x000000010f157824 */ /* 0x000fe400078e020b */
[----:B------:R-:W-:Y:S02]  /*2260*/  IMAD R135, R124, R13, R20 ;  /* 0x0000000d7c877224 */ /* 0x000fe400078e0214 */
[----:B------:R-:W-:-:S04]  /*2270*/  IMAD.MOV.U32 R20, RZ, RZ, R14 ;  /* 0x000000ffff147224 */ /* 0x000fc800078e000e */
[----:B------:R-:W-:-:S04]  /*2280*/  IMAD.WIDE.U32 R126, R124, R12, R20 ;  /* 0x0000000c7c7e7225 */ /* 0x000fc800078e0014 */
[----:B------:R-:W-:Y:S01]  /*2290*/  IMAD.IADD R127, R127, 0x1, R135 ;  /* 0x000000017f7f7824 */ /* 0x000fe200078e0287 */
[----:B--2---:R-:W-:-:S04]  /*22a0*/  LEA R128, P2, R126, R8, 0x1 ;  /* 0x000000087e807211 */ /* 0x004fc800078408ff */
[----:B------:R-:W-:-:S05]  /*22b0*/  LEA.HI.X R129, R126, R9, R127, 0x1, P2 ;  /* 0x000000097e817211 */ /* 0x000fca00010f0c7f */
[----:B------:R0:W2:Y:S01]  /*22c0*/  @P1 LDG.E.LTC128B.U16 R131, desc[UR36][R128.64] ;  /* 0x0000002480831981 */ /* 0x0000a2000c1e1520 */
[----:B------:R-:W-:Y:S01]  /*22d0*/  LEA R132, P2, R130, UR4, 0x1 ;  /* 0x0000000482847c11 */ /* 0x000fe2000f8408ff */
[----:B------:R-:W-:Y:S01]  /*22e0*/  IMAD.WIDE.U32 R126, R124, R12, R6 ;  /* 0x0000000c7c7e7225 */ /* 0x000fe200078e0006 */
[----:B------:R-:W-:Y:S03]  /*22f0*/  BSSY B1, `(.L_x_37) ;  /* 0x0000013000017945 */ /* 0x000fe60003800000 */
[----:B------:R-:W-:Y:S02]  /*2300*/  IMAD.IADD R127, R135, 0x1, R127 ;  /* 0x00000001877f7824 */ /* 0x000fe400078e027f */
[----:B------:R-:W-:-:S03]  /*2310*/  IMAD.WIDE.U32 R126, R121, R10, R126 ;  /* 0x0000000a797e7225 */ /* 0x000fc600078e007e */
[----:B0-----:R-:W-:Y:S01]  /*2320*/  LEA R128, P3, R126, R8, 0x1 ;  /* 0x000000087e807211 */ /* 0x001fe200078608ff */
[----:B--2---:R-:W-:-:S05]  /*2330*/  HADD2.F32 R133, -RZ, R131.H0_H0 ;  /* 0x20000083ff857230 */ /* 0x004fca0000004100 */
[----:B------:R-:W-:-:S04]  /*2340*/  FMUL R133, R133, R122 ;  /* 0x0000007a85857220 */ /* 0x000fc80000400000 */
[----:B------:R-:W-:Y:S01]  /*2350*/  FFMA R133, R72, R120, R133 ;  /* 0x0000007848857223 */ /* 0x000fe20000000085 */
[----:B------:R-:W-:-:S04]  /*2360*/  IMAD.IADD R72, R11, 0x1, R127 ;  /* 0x000000010b487824 */ /* 0x000fc800078e027f */
[----:B------:R-:W-:Y:S02]  /*2370*/  F2FP.F16.F32.PACK_AB R129, RZ, R133 ;  /* 0x00000085ff81723e */ /* 0x000fe400000000ff */
[----:B------:R-:W-:Y:S02]  /*2380*/  LEA.HI.X R133, R130, UR5, R137, 0x1, P2 ;  /* 0x0000000582857c11 */ /* 0x000fe400090f0c89 */
[----:B------:R-:W-:Y:S02]  /*2390*/  ISETP.GT.AND P2, PT, R3, 0x1, P0 ;  /* 0x000000010300780c */ /* 0x000fe40000744270 */
[----:B------:R-:W-:Y:S02]  /*23a0*/  PRMT R127, R129, 0x7610, R127 ;  /* 0x00007610817f7816 */ /* 0x000fe4000000007f */
[--C-:B------:R-:W-:Y:S02]  /*23b0*/  LEA.HI.X R129, R126, R9, R72.reuse, 0x1, P3 ;  /* 0x000000097e817211 */ /* 0x100fe400018f0c48 */
[----:B------:R-:W-:Y:S01]  /*23c0*/  SHF.L.U32 R126, R12, 0x3, RZ ;  /* 0x000000030c7e7819 */ /* 0x000fe200000006ff */
[----:B------:R0:W-:Y:S01]  /*23d0*/  @P1 STG.E.U16 desc[UR36][R132.64], R127 ;  /* 0x0000007f84001986 */ /* 0x0001e2000c101524 */
[----:B------:R-:W-:-:S02]  /*23e0*/  PRMT R72, R131, 0x7610, R72 ;  /* 0x0000761083487816 */ /* 0x000fc40000000048 */
[----:B0-----:R-:W-:-:S03]  /*23f0*/  SHF.L.U64.HI R127, R12, 0x3, R13 ;  /* 0x000000030c7f7819 */ /* 0x001fc6000001020d */
[----:B------:R-:W-:Y:S05]  /*2400*/  @!P2 BRA `(.L_x_38) ;  /* 0x000000000004a947 */ /* 0x000fea0003800000 */
[----:B------:R0:W5:Y:S02]  /*2410*/  LDG.E.LTC128B.U16 R72, desc[UR36][R128.64+0x2] ;  /* 0x0000022480487981 */ /* 0x000164000c1e1520 */
.L_x_38:
[----:B------:R-:W-:Y:S05]  /*2420*/  BSYNC B1 ;  /* 0x0000000000017941 */ /* 0x000fea0003800000 */
.L_x_37:
[----:B-----5:R-:W-:Y:S01]  /*2430*/  HADD2.F32 R131, -RZ, R72.H0_H0 ;  /* 0x20000048ff837230 */ /* 0x020fe20000004100 */
[----:B------:R-:W-:Y:S01]  /*2440*/  ISETP.GT.AND P1, PT, R123, 0x8, PT ;  /* 0x000000087b00780c */ /* 0x000fe20003f24270 */
[----:B------:R-:W-:Y:S01]  /*2450*/  IMAD.WIDE.U32 R136, R124, R12, R126 ;  /* 0x0000000c7c887225 */ /* 0x000fe200078e007e */
[----:B------:R-:W-:-:S03]  /*2460*/  PRMT R139, R72, 0x7610, R139 ;  /* 0x00007610488b7816 */ /* 0x000fc6000000008b */
[----:B------:R-:W-:Y:S01]  /*2470*/  FMUL R130, R131, R122 ;  /* 0x0000007a83827220 */ /* 0x000fe20000400000 */
[----:B------:R-:W-:Y:S01]  /*2480*/  IMAD.IADD R135, R135, 0x1, R137 ;  /* 0x0000000187877824 */ /* 0x000fe200078e0289 */
[----:B------:R-:W-:Y:S02]  /*2490*/  IADD3 R131, P4, R14, R136, RZ ;  /* 0x000000880e837210 */ /* 0x000fe40007f9e0ff */
[----:B------:R-:W-:Y:S01]  /*24a0*/  FFMA R73, R73, R120, R130 ;  /* 0x0000007849497223 */ /* 0x000fe20000000082 */
[----:B------:R-:W-:Y:S02]  /*24b0*/  ISETP.GT.AND P3, PT, R3, RZ, P1 ;  /* 0x000000ff0300720c */ /* 0x000fe40000f64270 */
[----:B------:R-:W-:Y:S01]  /*24c0*/  IMAD.X R134, R135, 0x1, R21, P4 ;  /* 0x0000000187867824 */ /* 0x000fe200020e0615 */
[----:B------:R-:W-:Y:S02]  /*24d0*/  LEA R130, P4, R131, R8, 0x1 ;  /* 0x0000000883827211 */ /* 0x000fe400078808ff */
[----:B------:R-:W-:-:S02]  /*24e0*/  F2FP.F16.F32.PACK_AB R73, RZ, R73 ;  /* 0x00000049ff49723e */ /* 0x000fc400000000ff */
[----:B------:R-:W-:Y:S02]  /*24f0*/  LEA.HI.X R131, R131, R9, R134, 0x1, P4 ;  /* 0x0000000983837211 */ /* 0x000fe400020f0c86 */
[----:B------:R-:W-:-:S05]  /*2500*/  PRMT R137, R73, 0x7610, R137 ;  /* 0x0000761049897816 */ /* 0x000fca0000000089 */
[----:B------:R1:W-:Y:S04]  /*2510*/  @P2 STG.E.U16 desc[UR36][R132.64+0x2], R137 ;  /* 0x0000028984002986 */ /* 0x0003e8000c101524 */
[----:B------:R2:W3:Y:S01]  /*2520*/  @P3 LDG.E.LTC128B.U16 R139, desc[UR36][R130.64] ;  /* 0x00000024828b3981 */ /* 0x0004e2000c1e1520 */
[----:B------:R-:W-:Y:S01]  /*2530*/  IMAD.SHL.U32 R72, R4, 0x10, RZ ;  /* 0x0000001004487824 */ /* 0x000fe200078e00ff */
[----:B------:R-:W-:Y:S01]  /*2540*/  IADD3 R136, P2, R6, R136, RZ ;  /* 0x0000008806887210 */ /* 0x000fe20007f5e0ff */
[----:B------:R-:W-:Y:S03]  /*2550*/  BSSY B1, `(.L_x_39) ;  /* 0x0000011000017945 */ /* 0x000fe60003800000 */
[----:B------:R-:W-:Y:S01]  /*2560*/  IADD3 R134, P4, R72, R132, RZ ;  /* 0x0000008448867210 */ /* 0x000fe20007f9e0ff */
[----:B-1----:R-:W-:Y:S01]  /*2570*/  IMAD.X R137, R7, 0x1, R135, P2 ;  /* 0x0000000107897824 */ /* 0x002fe200010e0687 */
[----:B------:R-:W-:Y:S01]  /*2580*/  ISETP.GT.AND P2, PT, R3, 0x1, P1 ;  /* 0x000000010300780c */ /* 0x000fe20000f44270 */
[----:B------:R-:W-:-:S04]  /*2590*/  IMAD.WIDE.U32 R136, R121, R10, R136 ;  /* 0x0000000a79887225 */ /* 0x000fc800078e0088 */
[----:B------:R-:W-:Y:S01]  /*25a0*/  IMAD.IADD R137, R11, 0x1, R137 ;  /* 0x000000010b897824 */ /* 0x000fe200078e0289 */
[----:B--2---:R-:W-:-:S04]  /*25b0*/  LEA R130, P5, R136, R8, 0x1 ;  /* 0x0000000888827211 */ /* 0x004fc800078a08ff */
[----:B------:R-:W-:Y:S01]  /*25c0*/  LEA.HI.X R131, R136, R9, R137, 0x1, P5 ;  /* 0x0000000988837211 */ /* 0x000fe200028f0c89 */
[----:B---3--:R-:W-:-:S05]  /*25d0*/  HADD2.F32 R73, -RZ, R139.H0_H0 ;  /* 0x2000008bff497230 */ /* 0x008fca0000004100 */
[----:B------:R-:W-:-:S04]  /*25e0*/  FMUL R73, R73, R122 ;  /* 0x0000007a49497220 */ /* 0x000fc80000400000 */
[----:B------:R-:W-:Y:S01]  /*25f0*/  FFMA R74, R74, R120, R73 ;  /* 0x000000784a4a7223 */ /* 0x000fe20000000049 */
[----:B------:R-:W-:-:S04]  /*2600*/  SHF.L.U64.HI R73, R4, 0x4, R5 ;  /* 0x0000000404497819 */ /* 0x000fc80000010205 */
[----:B------:R-:W-:Y:S01]  /*2610*/  F2FP.F16.F32.PACK_AB R74, RZ, R74 ;  /* 0x0000004aff4a723e */ /* 0x000fe200000000ff */
[----:B------:R-:W-:-:S05]  /*2620*/  IMAD.X R135, R73, 0x1, R133, P4 ;  /* 0x0000000149877824 */ /* 0x000fca00020e0685 */
[----:B------:R1:W-:Y:S01]  /*2630*/  @P3 STG.E.U16 desc[UR36][R134.64], R74 ;  /* 0x0000004a86003986 */ /* 0x0003e2000c101524 */
[----:B------:R-:W-:Y:S05]  /*2640*/  @!P2 BRA `(.L_x_40) ;  /* 0x000000000004a947 */ /* 0x000fea0003800000 */
[----:B------:R2:W5:Y:S02]  /*2650*/  LDG.E.LTC128B.U16 R139, desc[UR36][R130.64+0x2] ;  /* 0x00000224828b7981 */ /* 0x000564000c1e1520 */
.L_x_40:
[----:B------:R-:W-:Y:S05]  /*2660*/  BSYNC B1 ;  /* 0x0000000000017941 */ /* 0x000fea0003800000 */
.L_x_39:
[----:B-----5:R-:W-:Y:S01]  /*2670*/  HADD2.F32 R137, -RZ, R139.H0_H0 ;  /* 0x2000008bff897230 */ /* 0x020fe20000004100 */
[----:B------:R-:W-:Y:S01]  /*2680*/  ISETP.GT.AND P3, PT, R3, 0x8, P0 ;  /* 0x000000080300780c */ /* 0x000fe20000764270 */
[----:B------:R-:W-:Y:S03]  /*2690*/  BSSY B1, `(.L_x_41) ;  /* 0x000000a000017945 */ /* 0x000fe60003800000 */
[----:B-1----:R-:W-:-:S04]  /*26a0*/  FMUL R74, R137, R122 ;  /* 0x0000007a894a7220 */ /* 0x002fc80000400000 */
[----:B------:R-:W-:Y:S01]  /*26b0*/  FFMA R74, R75, R120, R74 ;  /* 0x000000784b4a7223 */ /* 0x000fe2000000004a */
[----:B------:R-:W-:-:S04]  /*26c0*/  @P2 IMAD.MOV.U32 R75, RZ, RZ, R135 ;  /* 0x000000ffff4b2224 */ /* 0x000fc800078e0087 */
[----:B------:R-:W-:-:S04]  /*26d0*/  F2FP.F16.F32.PACK_AB R74, RZ, R74 ;  /* 0x0000004aff4a723e */ /* 0x000fc800000000ff */
[----:B------:R-:W-:Y:S01]  /*26e0*/  PRMT R136, R74, 0x7610, R136 ;  /* 0x000076104a887816 */ /* 0x000fe20000000088 */
[----:B------:R-:W-:-:S05]  /*26f0*/  @P2 IMAD.MOV.U32 R74, RZ, RZ, R134 ;  /* 0x000000ffff4a2224 */ /* 0x000fca00078e0086 */
[----:B------:R1:W-:Y:S01]  /*2700*/  @P2 STG.E.U16 desc[UR36][R74.64+0x2], R136 ;  /* 0x000002884a002986 */ /* 0x0003e2000c101524 */
[----:B------:R-:W-:Y:S05]  /*2710*/  @!P3 BRA `(.L_x_42) ;  /* 0x000000000004b947 */ /* 0x000fea0003800000 */
[----:B------:R3:W5:Y:S02]  /*2720*/  LDG.E.LTC128B.U16 R139, desc[UR36][R128.64+0x10] ;  /* 0x00001024808b7981 */ /* 0x000764000c1e1520 */
.L_x_42:
[----:B------:R-:W-:Y:S05]  /*2730*/  BSYNC B1 ;  /* 0x0000000000017941 */ /* 0x000fea0003800000 */
.L_x_41:
[----:B-1---5:R-:W-:Y:S01]  /*2740*/  HADD2.F32 R75, -RZ, R139.H0_H0 ;  /* 0x2000008bff4b7230 */ /* 0x022fe20000004100 */
[----:B------:R-:W-:Y:S01]  /*2750*/  ISETP.GT.AND P2, PT, R3, 0x9, P0 ;  /* 0x000000090300780c */ /* 0x000fe20000744270 */
[----:B------:R-:W-:Y:S01]  /*2760*/  @P3 IMAD.MOV.U32 R74, RZ, RZ, R132 ;  /* 0x000000ffff4a3224 */ /* 0x000fe200078e0084 */
[----:B------:R-:W-:Y:S02]  /*2770*/  BSSY B1, `(.L_x_43) ;  /* 0x0000009000017945 */ /* 0x000fe40003800000 */
[----:B------:R-:W-:-:S04]  /*2780*/  FMUL R75, R75, R122 ;  /* 0x0000007a4b4b7220 */ /* 0x000fc80000400000 */
[----:B------:R-:W-:-:S05]  /*2790*/  FFMA R75, R76, R120, R75 ;  /* 0x000000784c4b7223 */ /* 0x000fca000000004b */
[----:B------:R-:W-:-:S04]  /*27a0*/  F2FP.F16.F32.PACK_AB R75, RZ, R75 ;  /* 0x0000004bff4b723e */ /* 0x000fc800000000ff */
[----:B------:R-:W-:Y:S01]  /*27b0*/  PRMT R76, R75, 0x7610, R76 ;  /* 0x000076104b4c7816 */ /* 0x000fe2000000004c */
[----:B------:R-:W-:-:S05]  /*27c0*/  @P3 IMAD.MOV.U32 R75, RZ, RZ, R133 ;  /* 0x000000ffff4b3224 */ /* 0x000fca00078e0085 */
[----:B------:R1:W-:Y:S01]  /*27d0*/  @P3 STG.E.U16 desc[UR36][R74.64+0x10], R76 ;  /* 0x0000104c4a003986 */ /* 0x0003e2000c101524 */
[----:B------:R-:W-:Y:S05]  /*27e0*/  @!P2 BRA `(.L_x_44) ;  /* 0x000000000004a947 */ /* 0x000fea0003800000 */
[----:B------:R4:W5:Y:S02]  /*27f0*/  LDG.E.LTC128B.U16 R139, desc[UR36][R128.64+0x12] ;  /* 0x00001224808b7981 */ /* 0x000964000c1e1520 */
.L_x_44:
[----:B------:R-:W-:Y:S05]  /*2800*/  BSYNC B1 ;  /* 0x0000000000017941 */ /* 0x000fea0003800000 */
.L_x_43:
[----:B-1---5:R-:W-:Y:S01]  /*2810*/  HADD2.F32 R75, -RZ, R139.H0_H0 ;  /* 0x2000008bff4b7230 */ /* 0x022fe20000004100 */
[----:B------:R-:W-:Y:S01]  /*2820*/  ISETP.GT.AND P3, PT, R3, 0x8, P1 ;  /* 0x000000080300780c */ /* 0x000fe20000f64270 */
[----:B------:R-:W-:Y:S03]  /*2830*/  BSSY B1, `(.L_x_45) ;  /* 0x000000a000017945 */ /* 0x000fe60003800000 */
[----:B------:R-:W-:Y:S01]  /*2840*/  FMUL R74, R75, R122 ;  /* 0x0000007a4b4a7220 */ /* 0x000fe20000400000 */
[----:B------:R-:W-:-:S03]  /*2850*/  @P2 IMAD.MOV.U32 R75, RZ, RZ, R133 ;  /* 0x000000ffff4b2224 */ /* 0x000fc600078e0085 */
[----:B------:R-:W-:-:S05]  /*2860*/  FFMA R74, R77, R120, R74 ;  /* 0x000000784d4a7223 */ /* 0x000fca000000004a */
[----:B------:R-:W-:-:S04]  /*2870*/  F2FP.F16.F32.PACK_AB R74, RZ, R74 ;  /* 0x0000004aff4a723e */ /* 0x000fc800000000ff */
[----:B------:R-:W-:Y:S02]  /*2880*/  PRMT R76, R74, 0x7610, R76 ;  /* 0x000076104a4c7816 */ /* 0x000fe4000000004c */
[----:B------:R-:W-:-:S05]  /*2890*/  @P2 MOV R74, R132 ;  /* 0x00000084004a2202 */ /* 0x000fca0000000f00 */
[----:B------:R1:W-:Y:S01]  /*28a0*/  @P2 STG.E.U16 desc[UR36][R74.64+0x12], R76 ;  /* 0x0000124c4a002986 */ /* 0x0003e2000c101524 */
[----:B------:R-:W-:Y:S05]  /*28b0*/  @!P3 BRA `(.L_x_46) ;  /* 0x000000000004b947 */ /* 0x000fea0003800000 */
[----:B------:R0:W5:Y:S02]  /*28c0*/  LDG.E.LTC128B.U16 R139, desc[UR36][R130.64+0x10] ;  /* 0x00001024828b7981 */ /* 0x000164000c1e1520 */
.L_x_46:
[----:B------:R-:W-:Y:S05]  /*28d0*/  BSYNC B1 ;  /* 0x0000000000017941 */ /* 0x000fea0003800000 */
.L_x_45:
        /* <DEDUP_REMOVED lines=12> */
.L_x_48:
[----:B------:R-:W-:Y:S05]  /*29a0*/  BSYNC B1 ;  /* 0x0000000000017941 */ /* 0x000fea0003800000 */
.L_x_47:
[----:B-1---5:R-:W-:Y:S01]  /*29b0*/  HADD2.F32 R75, -RZ, R139.H0_H0 ;  /* 0x2000008bff4b7230 */ /* 0x022fe20000004100 */
[----:B------:R-:W-:Y:S01]  /*29c0*/  ISETP.GT.AND P3, PT, R3, 0x10, P0 ;  /* 0x000000100300780c */ /* 0x000fe20000764270 */
[----:B------:R-:W-:Y:S03]  /*29d0*/  BSSY B1, `(.L_x_49) ;  /* 0x000000a000017945 */ /* 0x000fe60003800000 */
[----:B------:R-:W-:Y:S01]  /*29e0*/  FMUL R74, R75, R122 ;  /* 0x0000007a4b4a7220 */ /* 0x000fe20000400000 */
[----:B------:R-:W-:-:S03]  /*29f0*/  @P2 IMAD.MOV.U32 R75, RZ, RZ, R135 ;  /* 0x000000ffff4b2224 */ /* 0x000fc600078e0087 */
[----:B------:R-:W-:-:S05]  /*2a00*/  FFMA R74, R79, R120, R74 ;  /* 0x000000784f4a7223 */ /* 0x000fca000000004a */
[----:B------:R-:W-:-:S04]  /*2a10*/  F2FP.F16.F32.PACK_AB R74, RZ, R74 ;  /* 0x0000004aff4a723e */ /* 0x000fc800000000ff */
[----:B------:R-:W-:Y:S01]  /*2a20*/  PRMT R76, R74, 0x7610, R76 ;  /* 0x000076104a4c7816 */ /* 0x000fe2000000004c */
[----:B------:R-:W-:-:S05]  /*2a30*/  @P2 IMAD.MOV.U32 R74, RZ, RZ, R134 ;  /* 0x000000ffff4a2224 */ /* 0x000fca00078e0086 */
[----:B------:R1:W-:Y:S01]  /*2a40*/  @P2 STG.E.U16 desc[UR36][R74.64+0x12], R76 ;  /* 0x0000124c4a002986 */ /* 0x0003e2000c101524 */
[----:B------:R-:W-:Y:S05]  /*2a50*/  @!P3 BRA `(.L_x_50) ;  /* 0x000000000004b947 */ /* 0x000fea0003800000 */
[----:B------:R0:W5:Y:S02]  /*2a60*/  LDG.E.LTC128B.U16 R139, desc[UR36][R128.64+0x20] ;  /* 0x00002024808b7981 */ /* 0x000164000c1e1520 */
.L_x_50:
[----:B------:R-:W-:Y:S05]  /*2a70*/  BSYNC B1 ;  /* 0x0000000000017941 */ /* 0x000fea0003800000 */
.L_x_49:
        /* <DEDUP_REMOVED lines=12> */
.L_x_52:
[----:B------:R-:W-:Y:S05]  /*2b40*/  BSYNC B1 ;  /* 0x0000000000017941 */ /* 0x000fea0003800000 */
.L_x_51:
        /* <DEDUP_REMOVED lines=12> */
.L_x_54:
[----:B------:R-:W-:Y:S05]  /*2c10*/  BSYNC B1 ;  /* 0x0000000000017941 */ /* 0x000fea0003800000 */
.L_x_53:
[----:B-1---5:R-:W-:Y:S01]  /*2c20*/  HADD2.F32 R75, -RZ, R139.H0_H0 ;  /* 0x2000008bff4b7230 */ /* 0x022fe20000004100 */
[----:B------:R-:W-:Y:S01]  /*2c30*/  ISETP.GT.AND P2, PT, R3, 0x11, P1 ;  /* 0x000000110300780c */ /* 0x000fe20000f44270 */
[----:B------:R-:W-:Y:S01]  /*2c40*/  @P3 IMAD.MOV.U32 R74, RZ, RZ, R134 ;  /* 0x000000ffff4a3224 */ /* 0x000fe200078e0086 */
[----:B------:R-:W-:Y:S02]  /*2c50*/  BSSY B1, `(.L_x_55) ;  /* 0x0000009000017945 */ /* 0x000fe40003800000 */
[----:B------:R-:W-:-:S04]  /*2c60*/  FMUL R75, R75, R122 ;  /* 0x0000007a4b4b7220 */ /* 0x000fc80000400000 */
[----:B------:R-:W-:-:S05]  /*2c70*/  FFMA R75, R82, R120, R75 ;  /* 0x00000078524b7223 */ /* 0x000fca000000004b */
[----:B------:R-:W-:-:S04]  /*2c80*/  F2FP.F16.F32.PACK_AB R75, RZ, R75 ;  /* 0x0000004bff4b723e */ /* 0x000fc800000000ff */
[----:B------:R-:W-:Y:S02]  /*2c90*/  PRMT R76, R75, 0x7610, R76 ;  /* 0x000076104b4c7816 */ /* 0x000fe4000000004c */
[----:B------:R-:W-:-:S05]  /*2ca0*/  @P3 MOV R75, R135 ;  /* 0x00000087004b3202 */ /* 0x000fca0000000f00 */
[----:B------:R1:W-:Y:S01]  /*2cb0*/  @P3 STG.E.U16 desc[UR36][R74.64+0x20], R76 ;  /* 0x0000204c4a003986 */ /* 0x0003e2000c101524 */
[----:B------:R-:W-:Y:S05]  /*2cc0*/  @!P2 BRA `(.L_x_56) ;  /* 0x000000000004a947 */ /* 0x000fea0003800000 */
[----:B------:R0:W5:Y:S02]  /*2cd0*/  LDG.E.LTC128B.U16 R139, desc[UR36][R130.64+0x22] ;  /* 0x00002224828b7981 */ /* 0x000164000c1e1520 */
.L_x_56:
[----:B------:R-:W-:Y:S05]  /*2ce0*/  BSYNC B1 ;  /* 0x0000000000017941 */ /* 0x000fea0003800000 */
.L_x_55:
        /* <DEDUP_REMOVED lines=12> */
.L_x_58:
[----:B------:R-:W-:Y:S05]  /*2db0*/  BSYNC B1 ;  /* 0x0000000000017941 */ /* 0x000fea0003800000 */
.L_x_57:
        /* <DEDUP_REMOVED lines=12> */
.L_x_60:
[----:B------:R-:W-:Y:S05]  /*2e80*/  BSYNC B1 ;  /* 0x0000000000017941 */ /* 0x000fea0003800000 */
.L_x_59:
        /* <DEDUP_REMOVED lines=12> */
.L_x_62:
[----:B------:R-:W-:Y:S05]  /*2f50*/  BSYNC B1 ;  /* 0x0000000000017941 */ /* 0x000fea0003800000 */
.L_x_61:
        /* <DEDUP_REMOVED lines=12> */
.L_x_64:
[----:B------:R-:W-:Y:S05]  /*3020*/  BSYNC B1 ;  /* 0x0000000000017941 */ /* 0x000fea0003800000 */
.L_x_63:
        /* <DEDUP_REMOVED lines=12> */
.L_x_66:
[----:B------:R-:W-:Y:S05]  /*30f0*/  BSYNC B1 ;  /* 0x0000000000017941 */ /* 0x000fea0003800000 */
.L_x_65:
[----:B-1---5:R-:W-:Y:S01]  /*3100*/  HADD2.F32 R75, -RZ, R139.H0_H0 ;  /* 0x2000008bff4b7230 */ /* 0x022fe20000004100 */
[----:B------:R-:W-:Y:S01]  /*3110*/  @P3 MOV R74, R132 ;  /* 0x00000084004a3202 */ /* 0x000fe20000000f00 */
[----:B------:R-:W-:Y:S01]  /*3120*/  BSSY B1, `(.L_x_67) ;  /* 0x000000a000017945 */ /* 0x000fe20003800000 */
[----:B------:R-:W-:Y:S02]  /*3130*/  ISETP.GT.AND P2, PT, R3, 0x21, P0 ;  /* 0x000000210300780c */ /* 0x000fe40000744270 */
        /* <DEDUP_REMOVED lines=8> */
.L_x_68:
[----:B------:R-:W-:Y:S05]  /*31c0*/  BSYNC B1 ;  /* 0x0000000000017941 */ /* 0x000fea0003800000 */
.L_x_67:
        /* <DEDUP_REMOVED lines=12> */
.L_x_70:
[----:B------:R-:W-:Y:S05]  /*3290*/  BSYNC B1 ;  /* 0x0000000000017941 */ /* 0x000fea0003800000 */
.L_x_69:
        /* <DEDUP_REMOVED lines=12> */
.L_x_72:
[----:B------:R-:W-:Y:S05]  /*3360*/  BSYNC B1 ;  /* 0x0000000000017941 */ /* 0x000fea0003800000 */
.L_x_71:
        /* <DEDUP_REMOVED lines=12> */
.L_x_74:
[----:B------:R-:W-:Y:S05]  /*3430*/  BSYNC B1 ;  /* 0x0000000000017941 */ /* 0x000fea0003800000 */
.L_x_73:
        /* <DEDUP_REMOVED lines=12> */
.L_x_76:
[----:B------:R-:W-:Y:S05]  /*3500*/  BSYNC B1 ;  /* 0x0000000000017941 */ /* 0x000fea0003800000 */
.L_x_75:
[----:B-1---5:R-:W-:Y:S01]  /*3510*/  HADD2.F32 R75, -RZ, R139.H0_H0 ;  /* 0x2000008bff4b7230 */ /* 0x022fe20000004100 */
[----:B------:R-:W-:Y:S01]  /*3520*/  ISETP.GT.AND P3, PT, R3, 0x28, P1 ;  /* 0x000000280300780c */ /* 0x000fe20000f64270 */
[----:B------:R-:W-:Y:S03]  /*3530*/  BSSY B1, `(.L_x_77) ;  /* 0x000000a000017945 */ /* 0x000fe60003800000 */
[----:B------:R-:W-:Y:S01]  /*3540*/  FMUL R74, R75, R122 ;  /* 0x0000007a4b4a7220 */ /* 0x000fe20000400000 */
[----:B------:R-:W-:-:S03]  /*3550*/  @P2 MOV R75, R133 ;  /* 0x00000085004b2202 */ /* 0x000fc60000000f00 */
[----:B------:R-:W-:-:S05]  /*3560*/  FFMA R74, R93, R120, R74 ;  /* 0x000000785d4a7223 */ /* 0x000fca000000004a */
[----:B------:R-:W-:-:S04]  /*3570*/  F2FP.F16.F32.PACK_AB R74, RZ, R74 ;  /* 0x0000004aff4a723e */ /* 0x000fc800000000ff */
[----:B------:R-:W-:Y:S01]  /*3580*/  PRMT R76, R74, 0x7610, R76 ;  /* 0x000076104a4c7816 */ /* 0x000fe2000000004c */
[----:B------:R-:W-:-:S05]  /*3590*/  @P2 IMAD.MOV.U32 R74, RZ, RZ, R132 ;  /* 0x000000ffff4a2224 */ /* 0x000fca00078e0084 */
[----:B------:R1:W-:Y:S01]  /*35a0*/  @P2 STG.E.U16 desc[UR36][R74.64+0x52], R76 ;  /* 0x0000524c4a002986 */ /* 0x0003e2000c101524 */
[----:B------:R-:W-:Y:S05]  /*35b0*/  @!P3 BRA `(.L_x_78) ;  /* 0x000000000004b947 */ /* 0x000fea0003800000 */
[----:B------:R0:W5:Y:S02]  /*35c0*/  LDG.E.LTC128B.U16 R139, desc[UR36][R130.64+0x50] ;  /* 0x00005024828b7981 */ /* 0x000164000c1e1520 */
.L_x_78:
[----:B------:R-:W-:Y:S05]  /*35d0*/  BSYNC B1 ;  /* 0x0000000000017941 */ /* 0x000fea0003800000 */
.L_x_77:
        /* <DEDUP_REMOVED lines=12> */
.L_x_80:
[----:B------:R-:W-:Y:S05]  /*36a0*/  BSYNC B1 ;  /* 0x0000000000017941 */ /* 0x000fea0003800000 */
.L_x_79:
        /* <DEDUP_REMOVED lines=12> */
.L_x_82:
[----:B------:R-:W-:Y:S05]  /*3770*/  BSYNC B1 ;  /* 0x0000000000017941 */ /* 0x000fea0003800000 */
.L_x_81:
        /* <DEDUP_REMOVED lines=12> */
.L_x_84:
[----:B------:R-:W-:Y:S05]  /*3840*/  BSYNC B1 ;  /* 0x0000000000017941 */ /* 0x000fea0003800000 */
.L_x_83:
        /* <DEDUP_REMOVED lines=12> */
.L_x_86:
[----:B------:R-:W-:Y:S05]  /*3910*/  BSYNC B1 ;  /* 0x0000000000017941 */ /* 0x000fea0003800000 */
.L_x_85:
        /* <DEDUP_REMOVED lines=12> */
.L_x_88:
[----:B------:R-:W-:Y:S05]  /*39e0*/  BSYNC B1 ;  /* 0x0000000000017941 */ /* 0x000fea0003800000 */
.L_x_87:
        /* <DEDUP_REMOVED lines=12> */
.L_x_90:
[----:B------:R-:W-:Y:S05]  /*3ab0*/  BSYNC B1 ;  /* 0x0000000000017941 */ /* 0x000fea0003800000 */
.L_x_89:
        /* <DEDUP_REMOVED lines=12> */
.L_x_92:
[----:B------:R-:W-:Y:S05]  /*3b80*/  BSYNC B1 ;  /* 0x0000000000017941 */ /* 0x000fea0003800000 */
.L_x_91:
        /* <DEDUP_REMOVED lines=12> */
.L_x_94:
[----:B------:R-:W-:Y:S05]  /*3c50*/  BSYNC B1 ;  /* 0x0000000000017941 */ /* 0x000fea0003800000 */
.L_x_93:
        /* <DEDUP_REMOVED lines=12> */
.L_x_96:
[----:B------:R-:W-:Y:S05]  /*3d20*/  BSYNC B1 ;  /* 0x0000000000017941 */ /* 0x000fea0003800000 */
.L_x_95:
        /* <DEDUP_REMOVED lines=12> */
.L_x_98:
[----:B------:R-:W-:Y:S05]  /*3df0*/  BSYNC B1 ;  /* 0x0000000000017941 */ /* 0x000fea0003800000 */
.L_x_97:
        /* <DEDUP_REMOVED lines=12> */
.L_x_100:
[----:B------:R-:W-:Y:S05]  /*3ec0*/  BSYNC B1 ;  /* 0x0000000000017941 */ /* 0x000fea0003800000 */
.L_x_99:
        /* <DEDUP_REMOVED lines=12> */
.L_x_102:
[----:B------:R-:W-:Y:S05]  /*3f90*/  BSYNC B1 ;  /* 0x0000000000017941 */ /* 0x000fea0003800000 */
.L_x_101:
        /* <DEDUP_REMOVED lines=12> */
.L_x_104:
[----:B------:R-:W-:Y:S05]  /*4060*/  BSYNC B1 ;  /* 0x0000000000017941 */ /* 0x000fea0003800000 */
.L_x_103:
        /* <DEDUP_REMOVED lines=12> */
.L_x_106:
[----:B------:R-:W-:Y:S05]  /*4130*/  BSYNC B1 ;  /* 0x0000000000017941 */ /* 0x000fea0003800000 */
.L_x_105:
        /* <DEDUP_REMOVED lines=12> */
.L_x_108:
[----:B------:R-:W-:Y:S05]  /*4200*/  BSYNC B1 ;  /* 0x0000000000017941 */ /* 0x000fea0003800000 */
.L_x_107:
        /* <DEDUP_REMOVED lines=12> */
.L_x_110:
[----:B------:R-:W-:Y:S05]  /*42d0*/  BSYNC B1 ;  /* 0x0000000000017941 */ /* 0x000fea0003800000 */
.L_x_109:
        /* <DEDUP_REMOVED lines=12> */
.L_x_112:
[----:B------:R-:W-:Y:S05]  /*43a0*/  BSYNC B1 ;  /* 0x0000000000017941 */ /* 0x000fea0003800000 */
.L_x_111:
        /* <DEDUP_REMOVED lines=12> */
.L_x_114:
[----:B------:R-:W-:Y:S05]  /*4470*/  BSYNC B1 ;  /* 0x0000000000017941 */ /* 0x000fea0003800000 */
.L_x_113:
        /* <DEDUP_REMOVED lines=12> */
.L_x_116:
[----:B------:R-:W-:Y:S05]  /*4540*/  BSYNC B1 ;  /* 0x0000000000017941 */ /* 0x000fea0003800000 */
.L_x_115:
        /* <DEDUP_REMOVED lines=12> */
.L_x_118:
[----:B------:R-:W-:Y:S05]  /*4610*/  BSYNC B1 ;  /* 0x0000000000017941 */ /* 0x000fea0003800000 */
.L_x_117:
        /* <DEDUP_REMOVED lines=12> */
.L_x_120:
[----:B------:R-:W-:Y:S05]  /*46e0*/  BSYNC B1 ;  /* 0x0000000000017941 */ /* 0x000fea0003800000 */
.L_x_119:
        /* <DEDUP_REMOVED lines=12> */
.L_x_122:
[----:B------:R-:W-:Y:S05]  /*47b0*/  BSYNC B1 ;  /* 0x0000000000017941 */ /* 0x000fea0003800000 */
.L_x_121:
        /* <DEDUP_REMOVED lines=12> */
.L_x_124:
[----:B------:R-:W-:Y:S05]  /*4880*/  BSYNC B1 ;  /* 0x0000000000017941 */ /* 0x000fea0003800000 */
.L_x_123:
        /* <DEDUP_REMOVED lines=12> */
.L_x_126:
[----:B------:R-:W-:Y:S05]  /*4950*/  BSYNC B1 ;  /* 0x0000000000017941 */ /* 0x000fea0003800000 */
.L_x_125:
[----:B-1---5:R-:W-:Y:S01]  /*4960*/  HADD2.F32 R75, -RZ, R139.H0_H0 ;  /* 0x2000008bff4b7230 */ /* 0x022fe20000004100 */
[----:B------:R-:W-:Y:S01]  /*4970*/  ISETP.GT.AND P1, PT, R3, 0x59, P1 ;  /* 0x000000590300780c */ /* 0x000fe20000f24270 */
[----:B------:R-:W-:Y:S01]  /*4980*/  @P2 IMAD.MOV.U32 R74, RZ, RZ, R134 ;  /* 0x000000ffff4a2224 */ /* 0x000fe200078e0086 */
[----:B------:R-:W-:Y:S01]  /*4990*/  BSSY B1, `(.L_x_127) ;  /* 0x000000a000017945 */ /* 0x000fe20003800000 */
[----:B------:R-:W-:Y:S01]  /*49a0*/  IADD3 R83, P0, R124, 0x80, RZ ;  /* 0x000000807c537810 */ /* 0x000fe20007f1e0ff */
        /* <DEDUP_REMOVED lines=8> */
.L_x_128:
[----:B------:R-:W-:Y:S05]  /*4a30*/  BSYNC B1 ;  /* 0x0000000000017941 */ /* 0x000fea0003800000 */
.L_x_127:
[----:B-1---5:R-:W-:Y:S01]  /*4a40*/  HADD2.F32 R75, -RZ, R139.H0_H0 ;  /* 0x2000008bff4b7230 */ /* 0x022fe20000004100 */
[----:B------:R-:W-:Y:S01]  /*4a50*/  BSSY B1, `(.L_x_129) ;  /* 0x0000011000017945 */ /* 0x000fe20003800000 */
[----:B------:R-:W-:Y:S01]  /*4a60*/  IMAD.X R125, RZ, RZ, R125, P0 ;  /* 0x000000ffff7d7224 */ /* 0x000fe200000e067d */
[----:B------:R-:W-:Y:S02]  /*4a70*/  ISETP.GT.AND P0, PT, R123, 0x80, PT ;  /* 0x000000807b00780c */ /* 0x000fe40003f04270 */
[----:B------:R-:W-:Y:S01]  /*4a80*/  FMUL R74, R75, R122 ;  /* 0x0000007a4b4a7220 */ /* 0x000fe20000400000 */
[----:B------:R-:W-:Y:S01]  /*4a90*/  IMAD R76, R125, R12, RZ ;  /* 0x0000000c7d4c7224 */ /* 0x000fe200078e02ff */
[----:B------:R-:W-:Y:S02]  /*4aa0*/  ISETP.GT.AND P3, PT, R3, RZ, P0 ;  /* 0x000000ff0300720c */ /* 0x000fe40000764270 */
[----:B------:R-:W-:Y:S01]  /*4ab0*/  FFMA R119, R119, R120, R74 ;  /* 0x0000007877777223 */ /* 0x000fe2000000004a */
[----:B------:R-:W-:-:S02]  /*4ac0*/  IMAD R81, R83, R13, R76 ;  /* 0x0000000d53517224 */ /* 0x000fc400078e024c */
[----:B------:R-:W-:Y:S02]  /*4ad0*/  IMAD.WIDE.U32 R74, R83, R12, R20 ;  /* 0x0000000c534a7225 */ /* 0x000fe400078e0014 */
[----:B------:R-:W-:Y:S02]  /*4ae0*/  F2FP.F16.F32.PACK_AB R119, RZ, R119 ;  /* 0x00000077ff77723e */ /* 0x000fe400000000ff */
[----:B------:R-:W-:Y:S01]  /*4af0*/  IMAD.IADD R13, R75, 0x1, R81 ;  /* 0x000000014b0d7824 */ /* 0x000fe200078e0251 */
[C---:B------:R-:W-:Y:S02]  /*4b00*/  LEA R76, P2, R74.reuse, R8, 0x1 ;  /* 0x000000084a4c7211 */ /* 0x040fe400078408ff */
[----:B------:R1:W-:Y:S02]  /*4b10*/  @P1 STG.E.U16 desc[UR36][R134.64+0xb2], R119 ;  /* 0x0000b27786001986 */ /* 0x0003e4000c101524 */
[----:B------:R-:W-:Y:S01]  /*4b20*/  LEA.HI.X R77, R74, R9, R13, 0x1, P2 ;  /* 0x000000094a4d7211 */ /* 0x000fe200010f0c0d */
[----:B------:R-:W-:Y:S01]  /*4b30*/  IMAD.WIDE.U32 R74, R83, R12, R6 ;  /* 0x0000000c534a7225 */ /* 0x000fe200078e0006 */
[----:B------:R-:W-:Y:S07]  /*4b40*/  @!P3 BRA `(.L_x_130) ;  /* 0x000000000004b947 */ /* 0x000fee0003800000 */
[----:B------:R0:W5:Y:S02]  /*4b50*/  LDG.E.LTC128B.U16 R139, desc[UR36][R76.64] ;  /* 0x000000244c8b7981 */ /* 0x000164000c1e1520 */
.L_x_130:
[----:B------:R-:W-:Y:S05]  /*4b60*/  BSYNC B1 ;  /* 0x0000000000017941 */ /* 0x000fea0003800000 */
.L_x_129:
[----:B-----5:R-:W-:Y:S01]  /*4b70*/  HADD2.F32 R13, -RZ, R139.H0_H0 ;  /* 0x2000008bff0d7230 */ /* 0x020fe20000004100 */
[C---:B0-----:R-:W-:Y:S01]  /*4b80*/  LEA R76, P1, R4.reuse, R132, 0x8 ;  /* 0x00000084044c7211 */ /* 0x041fe200078240ff */
[----:B------:R-:W-:Y:S01]  /*4b90*/  IMAD.IADD R75, R81, 0x1, R75 ;  /* 0x00000001514b7824 */ /* 0x000fe200078e024b */
[----:B------:R-:W-:Y:S01]  /*4ba0*/  ISETP.GT.AND P2, PT, R3, 0x1, P0 ;  /* 0x000000010300780c */ /* 0x000fe20000744270 */
[----:B------:R-:W-:Y:S01]  /*4bb0*/  BSSY B1, `(.L_x_131) ;  /* 0x000000c000017945 */ /* 0x000fe20003800000 */
[----:B------:R-:W-:Y:S01]  /*4bc0*/  FMUL R13, R13, R122 ;  /* 0x0000007a0d0d7220 */ /* 0x000fe20000400000 */
[----:B------:R-:W-:Y:S01]  /*4bd0*/  LEA.HI.X R77, R4, R133, R5, 0x8, P1 ;  /* 0x00000085044d7211 */ /* 0x000fe200008f4405 */
[----:B------:R-:W-:-:S04]  /*4be0*/  IMAD.WIDE.U32 R78, R121, R10, R74 ;  /* 0x0000000a794e7225 */ /* 0x000fc800078e004a */
[----:B------:R-:W-:Y:S01]  /*4bf0*/  FFMA R13, R24, R120, R13 ;  /* 0x00000078180d7223 */ /* 0x000fe2000000000d */
[----:B------:R-:W-:Y:S01]  /*4c00*/  IMAD.IADD R24, R11, 0x1, R79 ;  /* 0x000000010b187824 */ /* 0x000fe200078e024f */
[----:B------:R-:W-:-:S03]  /*4c10*/  LEA R74, P4, R78, R8, 0x1 ;  /* 0x000000084e4a7211 */ /* 0x000fc600078808ff */
[----:B------:R-:W-:Y:S02]  /*4c20*/  F2FP.F16.F32.PACK_AB R13, RZ, R13 ;  /* 0x0000000dff0d723e */ /* 0x000fe400000000ff */
[----:B------:R-:W-:-:S03]  /*4c30*/  LEA.HI.X R75, R78, R9, R24, 0x1, P4 ;  /* 0x000000094e4b7211 */ /* 0x000fc600020f0c18 */
[----:B------:R0:W-:Y:S01]  /*4c40*/  @P3 STG.E.U16 desc[UR36][R76.64], R13 ;  /* 0x0000000d4c003986 */ /* 0x0001e2000c101524 */
[----:B------:R-:W-:Y:S05]  /*4c50*/  @!P2 BRA `(.L_x_132) ;  /* 0x000000000004a947 */ /* 0x000fea0003800000 */
[----:B------:R0:W5:Y:S02]  /*4c60*/  LDG.E.LTC128B.U16 R139, desc[UR36][R74.64+0x2] ;  /* 0x000002244a8b7981 */ /* 0x000164000c1e1520 */
.L_x_132:
[----:B------:R-:W-:Y:S05]  /*4c70*/  BSYNC B1 ;  /* 0x0000000000017941 */ /* 0x000fea0003800000 */
.L_x_131:
[----:B-----5:R-:W-:Y:S01]  /*4c80*/  HADD2.F32 R5, -RZ, R139.H0_H0 ;  /* 0x2000008bff057230 */ /* 0x020fe20000004100 */
[----:B------:R-:W-:Y:S01]  /*4c90*/  ISETP.GT.AND P1, PT, R123, 0x88, PT ;  /* 0x000000887b00780c */ /* 0x000fe20003f24270 */
[----:B0-----:R-:W-:Y:S01]  /*4ca0*/  IMAD.WIDE.U32 R12, R83, R12, R126 ;  /* 0x0000000c530c7225 */ /* 0x001fe200078e007e */
[----:B------:R-:W-:Y:S03]  /*4cb0*/  BSSY B1, `(.L_x_133) ;  /* 0x0000011000017945 */ /* 0x000fe60003800000 */
[----:B------:R-:W-:Y:S01]  /*4cc0*/  FMUL R4, R5, R122 ;  /* 0x0000007a05047220 */ /* 0x000fe20000400000 */
[----:B------:R-:W-:Y:S01]  /*4cd0*/  @P2 IMAD.MOV.U32 R15, RZ, RZ, R77 ;  /* 0x000000ffff0f2224 */ /* 0x000fe200078e004d */
[----:B------:R-:W-:Y:S02]  /*4ce0*/  IADD3 R14, P5, R14, R12, RZ ;  /* 0x0000000c0e0e7210 */ /* 0x000fe40007fbe0ff */
[----:B------:R-:W-:Y:S01]  /*4cf0*/  FFMA R4, R25, R120, R4 ;  /* 0x0000007819047223 */ /* 0x000fe20000000004 */
[----:B------:R-:W-:-:S02]  /*4d00*/  IADD3 R81, R81, R13, RZ ;  /* 0x0000000d51517210 */ /* 0x000fc40007ffe0ff */
[----:B------:R-:W-:Y:S02]  /*4d10*/  ISETP.GT.AND P3, PT, R3, RZ, P1 ;  /* 0x000000ff0300720c */ /* 0x000fe40000f64270 */
[----:B------:R-:W-:Y:S01]  /*4d20*/  F2FP.F16.F32.PACK_AB R5, RZ, R4 ;  /* 0x00000004ff05723e */ /* 0x000fe200000000ff */
[--C-:B------:R-:W-:Y:S01]  /*4d30*/  IMAD.X R20, R81, 0x1, R21.reuse, P5 ;  /* 0x0000000151147824 */ /* 0x100fe200028e0615 */
[C---:B------:R-:W-:Y:S02]  /*4d40*/  LEA R4, P5, R14.reuse, R8, 0x1 ;  /* 0x000000080e047211 */ /* 0x040fe400078a08ff */
[----:B------:R-:W-:Y:S02]  /*4d50*/  PRMT R21, R5, 0x7610, R21 ;  /* 0x0000761005157816 */ /* 0x000fe40000000015 */
[----:B------:R-:W-:Y:S01]  /*4d60*/  LEA.HI.X R5, R14, R9, R20, 0x1, P5 ;  /* 0x000000090e057211 */ /* 0x000fe200028f0c14 */
[----:B------:R-:W-:Y:S01]  /*4d70*/  @P2 IMAD.MOV.U32 R14, RZ, RZ, R76 ;  /* 0x000000ffff0e2224 */ /* 0x000fe200078e004c */
[----:B------:R-:W-:-:S04]  /*4d80*/  IADD3 R12, P4, R6, R12, RZ ;  /* 0x0000000c060c7210 */ /* 0x000fc80007f9e0ff */
[----:B------:R0:W-:Y:S01]  /*4d90*/  @P2 STG.E.U16 desc[UR36][R14.64+0x2], R21 ;  /* 0x000002150e002986 */ /* 0x0001e2000c101524 */
[----:B------:R-:W-:Y:S08]  /*4da0*/  @!P3 BRA `(.L_x_134) ;  /* 0x000000000004b947 */ /* 0x000ff00003800000 */
[----:B------:R0:W5:Y:S02]  /*4db0*/  LDG.E.LTC128B.U16 R139, desc[UR36][R4.64] ;  /* 0x00000024048b7981 */ /* 0x000164000c1e1520 */
.L_x_134:
[----:B------:R-:W-:Y:S05]  /*4dc0*/  BSYNC B1 ;  /* 0x0000000000017941 */ /* 0x000fea0003800000 */
.L_x_133:
[----:B0----5:R-:W-:Y:S01]  /*4dd0*/  HADD2.F32 R5, -RZ, R139.H0_H0 ;  /* 0x2000008bff057230 */ /* 0x021fe20000004100 */
[----:B------:R-:W-:Y:S01]  /*4de0*/  ISETP.GT.AND P2, PT, R3, 0x1, P1 ;  /* 0x000000010300780c */ /* 0x000fe20000f44270 */
[----:B------:R-:W-:Y:S01]  /*4df0*/  IMAD.X R13, R7, 0x1, R81, P4 ;  /* 0x00000001070d7824 */ /* 0x000fe200020e0651 */
[----:B------:R-:W-:Y:S01]  /*4e00*/  IADD3 R72, P4, R76, R72, RZ ;  /* 0x000000484c487210 */ /* 0x000fe20007f9e0ff */
[----:B------:R-:W-:Y:S01]  /*4e10*/  BSSY B1, `(.L_x_135) ;  /* 0x000000c000017945 */ /* 0x000fe20003800000 */
[----:B------:R-:W-:Y:S01]  /*4e20*/  FMUL R7, R5, R122 ;  /* 0x0000007a05077220 */ /* 0x000fe20000400000 */
[----:B------:R-:W-:-:S04]  /*4e30*/  IMAD.WIDE.U32 R4, R121, R10, R12 ;  /* 0x0000000a79047225 */ /* 0x000fc800078e000c */
[----:B------:R-:W-:Y:S01]  /*4e40*/  FFMA R7, R26, R120, R7 ;  /* 0x000000781a077223 */ /* 0x000fe20000000007 */
[----:B------:R-:W-:Y:S01]  /*4e50*/  IMAD.X R73, R77, 0x1, R73, P4 ;  /* 0x000000014d497824 */ /* 0x000fe200020e0649 */
[----:B------:R-:W-:Y:S01]  /*4e60*/  LEA R8, P5, R4, R8, 0x1 ;  /* 0x0000000804087211 */ /* 0x000fe200078a08ff */
[----:B------:R-:W-:Y:S02]  /*4e70*/  IMAD.IADD R11, R11, 0x1, R5 ;  /* 0x000000010b0b7824 */ /* 0x000fe400078e0205 */
[----:B------:R-:W-:-:S03]  /*4e80*/  F2FP.F16.F32.PACK_AB R7, RZ, R7 ;  /* 0x00000007ff07723e */ /* 0x000fc600000000ff */
[----:B------:R-:W-:Y:S02]  /*4e90*/  LEA.HI.X R9, R4, R9, R11, 0x1, P5 ;  /* 0x0000000904097211 */ /* 0x000fe400028f0c0b */
[----:B------:R0:W-:Y:S01]  /*4ea0*/  @P3 STG.E.U16 desc[UR36][R72.64], R7 ;  /* 0x0000000748003986 */ /* 0x0001e2000c101524 */
[----:B------:R-:W-:Y:S05]  /*4eb0*/  @!P2 BRA `(.L_x_136) ;  /* 0x000000000004a947 */ /* 0x000fea0003800000 */
[----:B------:R0:W5:Y:S02]  /*4ec0*/  LDG.E.LTC128B.U16 R139, desc[UR36][R8.64+0x2] ;  /* 0x00000224088b7981 */ /* 0x000164000c1e1520 */
.L_x_136:
[----:B------:R-:W-:Y:S05]  /*4ed0*/  BSYNC B1 ;  /* 0x0000000000017941 */ /* 0x000fea0003800000 */
.L_x_135:
[----:B-----5:R-:W-:Y:S01]  /*4ee0*/  HADD2.F32 R5, -RZ, R139.H0_H0 ;  /* 0x2000008bff057230 */ /* 0x020fe20000004100 */
        /* <DEDUP_REMOVED lines=11> */
.L_x_138:
[----:B------:R-:W-:Y:S05]  /*4fa0*/  BSYNC B1 ;  /* 0x0000000000017941 */ /* 0x000fea0003800000 */
.L_x_137:
[----:B0----5:R-:W-:Y:S01]  /*4fb0*/  HADD2.F32 R5, -RZ, R139.H0_H0 ;  /* 0x2000008bff057230 */ /* 0x021fe20000004100 */
        /* <DEDUP_REMOVED lines=11> */
.L_x_140:
[----:B------:R-:W-:Y:S05]  /*5070*/  BSYNC B1 ;  /* 0x0000000000017941 */ /* 0x000fea0003800000 */
.L_x_139:
[----:B0----5:R-:W-:Y:S01]  /*5080*/  HADD2.F32 R5, -RZ, R139.H0_H0 ;  /* 0x2000008bff057230 */ /* 0x021fe20000004100 */
        /* <DEDUP_REMOVED lines=11> */
.L_x_142:
[----:B------:R-:W-:Y:S05]  /*5140*/  BSYNC B1 ;  /* 0x0000000000017941 */ /* 0x000fea0003800000 */
.L_x_141:
        /* <DEDUP_REMOVED lines=12> */
.L_x_144:
[----:B------:R-:W-:Y:S05]  /*5210*/  BSYNC B1 ;  /* 0x0000000000017941 */ /* 0x000fea0003800000 */
.L_x_143:
[----:B0----5:R-:W-:Y:S01]  /*5220*/  HADD2.F32 R5, -RZ, R139.H0_H0 ;  /* 0x2000008bff057230 */ /* 0x021fe20000004100 */
        /* <DEDUP_REMOVED lines=11> */
.L_x_146:
[----:B------:R-:W-:Y:S05]  /*52e0*/  BSYNC B1 ;  /* 0x0000000000017941 */ /* 0x000fea0003800000 */
.L_x_145:
        /* <DEDUP_REMOVED lines=12> */
.L_x_148:
[----:B------:R-:W-:Y:S05]  /*53b0*/  BSYNC B1 ;  /* 0x0000000000017941 */ /* 0x000fea0003800000 */
.L_x_147:
        /* <DEDUP_REMOVED lines=12> */
.L_x_150:
[----:B------:R-:W-:Y:S05]  /*5480*/  BSYNC B1 ;  /* 0x0000000000017941 */ /* 0x000fea0003800000 */
.L_x_149:
[----:B0----5:R-:W-:Y:S01]  /*5490*/  HADD2.F32 R5, -RZ, R139.H0_H0 ;  /* 0x2000008bff057230 */ /* 0x021fe20000004100 */
        /* <DEDUP_REMOVED lines=11> */
.L_x_152:
[----:B------:R-:W-:Y:S05]  /*5550*/  BSYNC B1 ;  /* 0x0000000000017941 */ /* 0x000fea0003800000 */
.L_x_151:
        /* <DEDUP_REMOVED lines=12> */
.L_x_154:
[----:B------:R-:W-:Y:S05]  /*5620*/  BSYNC B1 ;  /* 0x0000000000017941 */ /* 0x000fea0003800000 */
.L_x_153:
        /* <DEDUP_REMOVED lines=12> */
.L_x_156:
[----:B------:R-:W-:Y:S05]  /*56f0*/  BSYNC B1 ;  /* 0x0000000000017941 */ /* 0x000fea0003800000 */
.L_x_155:
        /* <DEDUP_REMOVED lines=12> */
.L_x_158:
[----:B------:R-:W-:Y:S05]  /*57c0*/  BSYNC B1 ;  /* 0x0000000000017941 */ /* 0x000fea0003800000 */
.L_x_157:
        /* <DEDUP_REMOVED lines=12> */
.L_x_160:
[----:B------:R-:W-:Y:S05]  /*5890*/  BSYNC B1 ;  /* 0x0000000000017941 */ /* 0x000fea0003800000 */
.L_x_159:
        /* <DEDUP_REMOVED lines=12> */
.L_x_162:
[----:B------:R-:W-:Y:S05]  /*5960*/  BSYNC B1 ;  /* 0x0000000000017941 */ /* 0x000fea0003800000 */
.L_x_161:
[----:B0----5:R-:W-:Y:S01]  /*5970*/  HADD2.F32 R5, -RZ, R139.H0_H0 ;  /* 0x2000008bff057230 */ /* 0x021fe20000004100 */
        /* <DEDUP_REMOVED lines=11> */
.L_x_164:
[----:B------:R-:W-:Y:S05]  /*5a30*/  BSYNC B1 ;  /* 0x0000000000017941 */ /* 0x000fea0003800000 */
.L_x_163:
        /* <DEDUP_REMOVED lines=12> */
.L_x_166:
[----:B------:R-:W-:Y:S05]  /*5b00*/  BSYNC B1 ;  /* 0x0000000000017941 */ /* 0x000fea0003800000 */
.L_x_165:
        /* <DEDUP_REMOVED lines=12> */
.L_x_168:
[----:B------:R-:W-:Y:S05]  /*5bd0*/  BSYNC B1 ;  /* 0x0000000000017941 */ /* 0x000fea0003800000 */
.L_x_167:
        /* <DEDUP_REMOVED lines=12> */
.L_x_170:
[----:B------:R-:W-:Y:S05]  /*5ca0*/  BSYNC B1 ;  /* 0x0000000000017941 */ /* 0x000fea0003800000 */
.L_x_169:
        /* <DEDUP_REMOVED lines=12> */
.L_x_172:
[----:B------:R-:W-:Y:S05]  /*5d70*/  BSYNC B1 ;  /* 0x0000000000017941 */ /* 0x000fea0003800000 */
.L_x_171:
[----:B0----5:R-:W-:Y:S01]  /*5d80*/  HADD2.F32 R5, -RZ, R139.H0_H0 ;  /* 0x2000008bff057230 */ /* 0x021fe20000004100 */
        /* <DEDUP_REMOVED lines=11> */
.L_x_174:
[----:B------:R-:W-:Y:S05]  /*5e40*/  BSYNC B1 ;  /* 0x0000000000017941 */ /* 0x000fea0003800000 */
.L_x_173:
        /* <DEDUP_REMOVED lines=12> */
.L_x_176:
[----:B------:R-:W-:Y:S05]  /*5f10*/  BSYNC B1 ;  /* 0x0000000000017941 */ /* 0x000fea0003800000 */
.L_x_175:
        /* <DEDUP_REMOVED lines=12> */
.L_x_178:
[----:B------:R-:W-:Y:S05]  /*5fe0*/  BSYNC B1 ;  /* 0x0000000000017941 */ /* 0x000fea0003800000 */
.L_x_177:
        /* <DEDUP_REMOVED lines=12> */
.L_x_180:
[----:B------:R-:W-:Y:S05]  /*60b0*/  BSYNC B1 ;  /* 0x0000000000017941 */ /* 0x000fea0003800000 */
.L_x_179:
        /* <DEDUP_REMOVED lines=12> */
.L_x_182:
[----:B------:R-:W-:Y:S05]  /*6180*/  BSYNC B1 ;  /* 0x0000000000017941 */ /* 0x000fea0003800000 */
.L_x_181:
        /* <DEDUP_REMOVED lines=12> */
.L_x_184:
[----:B------:R-:W-:Y:S05]  /*6250*/  BSYNC B1 ;  /* 0x0000000000017941 */ /* 0x000fea0003800000 */
.L_x_183:
        /* <DEDUP_REMOVED lines=12> */
.L_x_186:
[----:B------:R-:W-:Y:S05]  /*6320*/  BSYNC B1 ;  /* 0x0000000000017941 */ /* 0x000fea0003800000 */
.L_x_185:
        /* <DEDUP_REMOVED lines=12> */
.L_x_188:
[----:B------:R-:W-:Y:S05]  /*63f0*/  BSYNC B1 ;  /* 0x0000000000017941 */ /* 0x000fea0003800000 */
.L_x_187:
        /* <DEDUP_REMOVED lines=12> */
.L_x_190:
[----:B------:R-:W-:Y:S05]  /*64c0*/  BSYNC B1 ;  /* 0x0000000000017941 */ /* 0x000fea0003800000 */
.L_x_189:
        /* <DEDUP_REMOVED lines=12> */
.L_x_192:
[----:B------:R-:W-:Y:S05]  /*6590*/  BSYNC B1 ;  /* 0x0000000000017941 */ /* 0x000fea0003800000 */
.L_x_191:
        /* <DEDUP_REMOVED lines=12> */
.L_x_194:
[----:B------:R-:W-:Y:S05]  /*6660*/  BSYNC B1 ;  /* 0x0000000000017941 */ /* 0x000fea0003800000 */
.L_x_193:
        /* <DEDUP_REMOVED lines=12> */
.L_x_196:
[----:B------:R-:W-:Y:S05]  /*6730*/  BSYNC B1 ;  /* 0x0000000000017941 */ /* 0x000fea0003800000 */
.L_x_195:
        /* <DEDUP_REMOVED lines=12> */
.L_x_198:
[----:B------:R-:W-:Y:S05]  /*6800*/  BSYNC B1 ;  /* 0x0000000000017941 */ /* 0x000fea0003800000 */
.L_x_197:
        /* <DEDUP_REMOVED lines=12> */
.L_x_200:
[----:B------:R-:W-:Y:S05]  /*68d0*/  BSYNC B1 ;  /* 0x0000000000017941 */ /* 0x000fea0003800000 */
.L_x_199:
        /* <DEDUP_REMOVED lines=12> */
.L_x_202:
[----:B------:R-:W-:Y:S05]  /*69a0*/  BSYNC B1 ;  /* 0x0000000000017941 */ /* 0x000fea0003800000 */
.L_x_201:
        /* <DEDUP_REMOVED lines=12> */
.L_x_204:
[----:B------:R-:W-:Y:S05]  /*6a70*/  BSYNC B1 ;  /* 0x0000000000017941 */ /* 0x000fea0003800000 */
.L_x_203:
        /* <DEDUP_REMOVED lines=12> */
.L_x_206:
[----:B------:R-:W-:Y:S05]  /*6b40*/  BSYNC B1 ;  /* 0x0000000000017941 */ /* 0x000fea0003800000 */
.L_x_205:
        /* <DEDUP_REMOVED lines=12> */
.L_x_208:
[----:B------:R-:W-:Y:S05]  /*6c10*/  BSYNC B1 ;  /* 0x0000000000017941 */ /* 0x000fea0003800000 */
.L_x_207:
        /* <DEDUP_REMOVED lines=12> */
.L_x_210:
[----:B------:R-:W-:Y:S05]  /*6ce0*/  BSYNC B1 ;  /* 0x0000000000017941 */ /* 0x000fea0003800000 */
.L_x_209:
        /* <DEDUP_REMOVED lines=12> */
.L_x_212:
[----:B------:R-:W-:Y:S05]  /*6db0*/  BSYNC B1 ;  /* 0x0000000000017941 */ /* 0x000fea0003800000 */
.L_x_211:
        /* <DEDUP_REMOVED lines=12> */
.L_x_214:
[----:B------:R-:W-:Y:S05]  /*6e80*/  BSYNC B1 ;  /* 0x0000000000017941 */ /* 0x000fea0003800000 */
.L_x_213:
        /* <DEDUP_REMOVED lines=12> */
.L_x_216:
[----:B------:R-:W-:Y:S05]  /*6f50*/  BSYNC B1 ;  /* 0x0000000000017941 */ /* 0x000fea0003800000 */
.L_x_215:
        /* <DEDUP_REMOVED lines=12> */
.L_x_218:
[----:B------:R-:W-:Y:S05]  /*7020*/  BSYNC B1 ;  /* 0x0000000000017941 */ /* 0x000fea0003800000 */
.L_x_217:
        /* <DEDUP_REMOVED lines=12> */
.L_x_220:
[----:B------:R-:W-:Y:S05]  /*70f0*/  BSYNC B1 ;  /* 0x0000000000017941 */ /* 0x000fea0003800000 */
.L_x_219:
[----:B0----5:R-:W-:Y:S01]  /*7100*/  HADD2.F32 R5, -RZ, R139.H0_H0 ;  /* 0x2000008bff057230 */ /* 0x021fe20000004100 */
[----:B------:R-:W-:Y:S01]  /*7110*/  ISETP.GT.AND P2, PT, R3, 0x58, P1 ;  /* 0x000000580300780c */ /* 0x000fe20000f44270 */
[----:B------:R-:W-:Y:S03]  /*7120*/  BSSY B1, `(.L_x_221) ;  /* 0x0000007000017945 */ /* 0x000fe60003800000 */
[----:B------:R-:W-:-:S04]  /*7130*/  FMUL R4, R5, R122 ;  /* 0x0000007a05047220 */ /* 0x000fc80000400000 */
[----:B------:R-:W-:-:S05]  /*7140*/  FFMA R4, R69, R120, R4 ;  /* 0x0000007845047223 */ /* 0x000fca0000000004 */
[----:B------:R-:W-:-:S05]  /*7150*/  F2FP.F16.F32.PACK_AB R4, RZ, R4 ;  /* 0x00000004ff04723e */ /* 0x000fca00000000ff */
[----:B------:R0:W-:Y:S01]  /*7160*/  @P0 STG.E.U16 desc[UR36][R76.64+0xb2], R4 ;  /* 0x0000b2044c000986 */ /* 0x0001e2000c101524 */
[----:B------:R-:W-:Y:S05]  /*7170*/  @!P2 BRA `(.L_x_222) ;  /* 0x000000000004a947 */ /* 0x000fea0003800000 */
[----:B------:R0:W5:Y:S02]  /*7180*/  LDG.E.LTC128B.U16 R139, desc[UR36][R8.64+0xb0] ;  /* 0x0000b024088b7981 */ /* 0x000164000c1e1520 */
.L_x_222:
[----:B------:R-:W-:Y:S05]  /*7190*/  BSYNC B1 ;  /* 0x0000000000017941 */ /* 0x000fea0003800000 */
.L_x_221:
[----:B-----5:R-:W-:Y:S01]  /*71a0*/  HADD2.F32 R5, -RZ, R139.H0_H0 ;  /* 0x2000008bff057230 */ /* 0x020fe20000004100 */
[----:B------:R-:W-:Y:S01]  /*71b0*/  ISETP.GT.AND P1, PT, R3, 0x59, P1 ;  /* 0x000000590300780c */ /* 0x000fe20000f24270 */
[----:B0-----:R-:W-:Y:S01]  /*71c0*/  @P2 IMAD.MOV.U32 R4, RZ, RZ, R72 ;  /* 0x000000ffff042224 */ /* 0x001fe200078e0048 */
        /* <DEDUP_REMOVED lines=9> */
.L_x_224:
[----:B------:R-:W-:Y:S05]  /*7260*/  BSYNC B1 ;  /* 0x0000000000017941 */ /* 0x000fea0003800000 */
.L_x_223:
[----:B------:R-:W-:Y:S05]  /*7270*/  @!P1 BRA `(.L_x_225) ;  /* 0x0000001800fc9947 */ /* 0x000fea0003800000 */
[----:B-----5:R-:W-:-:S05]  /*7280*/  HADD2.F32 R139, -RZ, R139.H0_H0 ;  /* 0x2000008bff8b7230 */ /* 0x020fca0000004100 */
[----:B0-----:R-:W-:-:S04]  /*7290*/  FMUL R4, R139, R122 ;  /* 0x0000007a8b047220 */ /* 0x001fc80000400000 */
[----:B------:R-:W-:-:S05]  /*72a0*/  FFMA R4, R71, R120, R4 ;  /* 0x0000007847047223 */ /* 0x000fca0000000004 */
[----:B------:R-:W-:-:S05]  /*72b0*/  F2FP.F16.F32.PACK_AB R4, RZ, R4 ;  /* 0x00000004ff04723e */ /* 0x000fca00000000ff */
[----:B------:R0:W-:Y:S01]  /*72c0*/  STG.E.U16 desc[UR36][R72.64+0xb2], R4 ;  /* 0x0000b20448007986 */ /* 0x0001e2000c101524 */
[----:B------:R-:W-:Y:S05]  /*72d0*/  BRA `(.L_x_225) ;  /* 0x0000001800e47947 */ /* 0x000fea0003800000 */
.L_x_36:
[----:B------:R-:W-:Y:S01]  /*72e0*/  ULDC.64 UR4, c[0x0][0x5c0] ;  /* 0x0001700000047ab9 */ /* 0x000fe20000000a00 */
[-C--:B------:R-:W-:Y:S01]  /*72f0*/  FMUL R72, R72, R120.reuse ;  /* 0x0000007848487220 */ /* 0x080fe20000400000 */
[----:B------:R-:W-:Y:S01]  /*7300*/  LEA R8, P2, R130, UR4, 0x1 ;  /* 0x0000000482087c11 */ /* 0x000fe2000f8408ff */
[----:B------:R-:W-:Y:S01]  /*7310*/  FMUL R73, R73, R120 ;  /* 0x0000007849497220 */ /* 0x000fe20000400000 */
[----:B------:R-:W-:Y:S01]  /*7320*/  ISETP.GT.AND P3, PT, R3, 0x1, P0 ;  /* 0x000000010300780c */ /* 0x000fe20000764270 */
[----:B------:R-:W-:Y:S01]  /*7330*/  IMAD.SHL.U32 R7, R4, 0x10, RZ ;  /* 0x0000001004077824 */ /* 0x000fe200078e00ff */
[----:B------:R-:W-:Y:S01]  /*7340*/  F2FP.F16.F32.PACK_AB R72, RZ, R72 ;  /* 0x00000048ff48723e */ /* 0x000fe200000000ff */
[-C--:B------:R-:W-:Y:S01]  /*7350*/  FMUL R74, R74, R120.reuse ;  /* 0x000000784a4a7220 */ /* 0x080fe20000400000 */
[----:B------:R-:W-:Y:S01]  /*7360*/  LEA.HI.X R9, R130, UR5, R137, 0x1, P2 ;  /* 0x0000000582097c11 */ /* 0x000fe200090f0c89 */
[-C--:B------:R-:W-:Y:S01]  /*7370*/  FMUL R75, R75, R120.reuse ;  /* 0x000000784b4b7220 */ /* 0x080fe20000400000 */
[----:B------:R-:W-:Y:S01]  /*7380*/  ISETP.GT.AND P2, PT, R123, 0x8, PT ;  /* 0x000000087b00780c */ /* 0x000fe20003f44270 */
[-C--:B------:R-:W-:Y:S01]  /*7390*/  FMUL R76, R76, R120.reuse ;  /* 0x000000784c4c7220 */ /* 0x080fe20000400000 */
[----:B------:R-:W-:Y:S01]  /*73a0*/  F2FP.F16.F32.PACK_AB R73, RZ, R73 ;  /* 0x00000049ff49723e */ /* 0x000fe200000000ff */
[----:B------:R-:W-:Y:S01]  /*73b0*/  @P1 STG.E.U16 desc[UR36][R8.64], R72 ;  /* 0x0000004808001986 */ /* 0x000fe2000c101524 */
[----:B------:R-:W-:Y:S01]  /*73c0*/  ISETP.GT.AND P1, PT, R3, RZ, P2 ;  /* 0x000000ff0300720c */ /* 0x000fe20001724270 */
[----:B------:R-:W-:Y:S01]  /*73d0*/  FMUL R77, R77, R120 ;  /* 0x000000784d4d7220 */ /* 0x000fe20000400000 */
[----:B------:R-:W-:Y:S01]  /*73e0*/  SHF.L.U64.HI R6, R4, 0x4, R5 ;  /* 0x0000000404067819 */ /* 0x000fe20000010205 */
[----:B------:R-:W-:Y:S01]  /*73f0*/  @P3 STG.E.U16 desc[UR36][R8.64+0x2], R73 ;  /* 0x0000024908003986 */ /* 0x000fe2000c101524 */
[----:B------:R-:W-:Y:S01]  /*7400*/  IADD3 R10, P4, R7, R8, RZ ;  /* 0x00000008070a7210 */ /* 0x000fe20007f9e0ff */
[----:B------:R-:W-:Y:S01]  /*7410*/  FMUL R78, R78, R120 ;  /* 0x000000784e4e7220 */ /* 0x000fe20000400000 */
[----:B------:R-:W-:Y:S01]  /*7420*/  F2FP.F16.F32.PACK_AB R74, RZ, R74 ;  /* 0x0000004aff4a723e */ /* 0x000fe200000000ff */
[-C--:B------:R-:W-:Y:S01]  /*7430*/  FMUL R79, R79, R120.reuse ;  /* 0x000000784f4f7220 */ /* 0x080fe20000400000 */
[C---:B------:R-:W-:Y:S01]  /*7440*/  ISETP.GT.AND P3, PT, R3.reuse, 0x1, P2 ;  /* 0x000000010300780c */ /* 0x040fe20001764270 */
[----:B------:R-:W-:Y:S01]  /*7450*/  IMAD.X R11, R6, 0x1, R9, P4 ;  /* 0x00000001060b7824 */ /* 0x000fe200020e0609 */
[C---:B------:R-:W-:Y:S01]  /*7460*/  ISETP.GT.AND P5, PT, R3.reuse, 0x8, P0 ;  /* 0x000000080300780c */ /* 0x040fe200007a4270 */
[-C--:B------:R-:W-:Y:S01]  /*7470*/  FMUL R80, R80, R120.reuse ;  /* 0x0000007850507220 */ /* 0x080fe20000400000 */
[----:B------:R-:W-:Y:S01]  /*7480*/  ISETP.GT.AND P4, PT, R3, 0x9, P0 ;  /* 0x000000090300780c */ /* 0x000fe20000784270 */
[-C--:B------:R-:W-:Y:S01]  /*7490*/  FMUL R81, R81, R120.reuse ;  /* 0x0000007851517220 */ /* 0x080fe20000400000 */
[----:B------:R-:W-:Y:S01]  /*74a0*/  @P1 STG.E.U16 desc[UR36][R10.64], R74 ;  /* 0x0000004a0a001986 */ /* 0x000fe2000c101524 */
[----:B------:R-:W-:Y:S01]  /*74b0*/  ISETP.GT.AND P1, PT, R3, 0x8, P2 ;  /* 0x000000080300780c */ /* 0x000fe20001724270 */
[-C--:B------:R-:W-:Y:S01]  /*74c0*/  FMUL R82, R82, R120.reuse ;  /* 0x0000007852527220 */ /* 0x080fe20000400000 */
[----:B------:R-:W-:Y:S01]  /*74d0*/  F2FP.F16.F32.PACK_AB R75, RZ, R75 ;  /* 0x0000004bff4b723e */ /* 0x000fe200000000ff */
[----:B------:R-:W-:Y:S01]  /*74e0*/  FMUL R83, R83, R120 ;  /* 0x0000007853537220 */ /* 0x000fe20000400000 */
[----:B------:R-:W-:Y:S01]  /*74f0*/  F2FP.F16.F32.PACK_AB R76, RZ, R76 ;  /* 0x0000004cff4c723e */ /* 0x000fe200000000ff */
[----:B------:R-:W-:Y:S01]  /*7500*/  FMUL R84, R84, R120 ;  /* 0x0000007854547220 */ /* 0x000fe20000400000 */
[----:B------:R-:W-:Y:S01]  /*7510*/  F2FP.F16.F32.PACK_AB R77, RZ, R77 ;  /* 0x0000004dff4d723e */ /* 0x000fe200000000ff */
[----:B------:R-:W-:Y:S01]  /*7520*/  @P3 STG.E.U16 desc[UR36][R10.64+0x2], R75 ;  /* 0x0000024b0a003986 */ /* 0x000fe2000c101524 */
[----:B------:R-:W-:Y:S01]  /*7530*/  F2FP.F16.F32.PACK_AB R78, RZ, R78 ;  /* 0x0000004eff4e723e */ /* 0x000fe200000000ff */
[-C--:B------:R-:W-:Y:S01]  /*7540*/  FMUL R85, R85, R120.reuse ;  /* 0x0000007855557220 */ /* 0x080fe20000400000 */
[C---:B------:R-:W-:Y:S01]  /*7550*/  ISETP.GT.AND P3, PT, R3.reuse, 0x9, P2 ;  /* 0x000000090300780c */ /* 0x040fe20001764270 */
[----:B------:R-:W-:Y:S01]  /*7560*/  @P5 STG.E.U16 desc[UR36][R8.64+0x10], R76 ;  /* 0x0000104c08005986 */ /* 0x000fe2000c101524 */
[C---:B------:R-:W-:Y:S01]  /*7570*/  ISETP.GT.AND P5, PT, R3.reuse, 0x10, P0 ;  /* 0x000000100300780c */ /* 0x040fe200007a4270 */
[-C--:B------:R-:W-:Y:S01]  /*7580*/  FMUL R86, R86, R120.reuse ;  /* 0x0000007856567220 */ /* 0x080fe20000400000 */
[----:B------:R-:W-:Y:S01]  /*7590*/  F2FP.F16.F32.PACK_AB R79, RZ, R79 ;  /* 0x0000004fff4f723e */ /* 0x000fe200000000ff */
[----:B------:R-:W-:Y:S01]  /*75a0*/  @P4 STG.E.U16 desc[UR36][R8.64+0x12], R77 ;  /* 0x0000124d08004986 */ /* 0x000fe2000c101524 */
[----:B------:R-:W-:Y:S01]  /*75b0*/  ISETP.GT.AND P4, PT, R3, 0x11, P0 ;  /* 0x000000110300780c */ /* 0x000fe20000784270 */
[----:B------:R-:W-:Y:S01]  /*75c0*/  FMUL R87, R87, R120 ;  /* 0x0000007857577220 */ /* 0x000fe20000400000 */
[----:B------:R-:W-:Y:S01]  /*75d0*/  F2FP.F16.F32.PACK_AB R80, RZ, R80 ;  /* 0x00000050ff50723e */ /* 0x000fe200000000ff */
[----:B------:R-:W-:Y:S01]  /*75e0*/  @P1 STG.E.U16 desc[UR36][R10.64+0x10], R78 ;  /* 0x0000104e0a001986 */ /* 0x000fe2000c101524 */
[----:B------:R-:W-:Y:S01]  /*75f0*/  ISETP.GT.AND P1, PT, R3, 0x10, P2 ;  /* 0x000000100300780c */ /* 0x000fe20001724270 */
        /* <DEDUP_REMOVED lines=116> */
[-C--:B------:R-:W-:Y:S01]  /*7d40*/  FMUL R24, R24, R120.reuse ;  /* 0x0000007818187220 */ /* 0x080fe20000400000 */
[----:B------:R-:W-:Y:S01]  /*7d50*/  F2FP.F16.F32.PACK_AB R113, RZ, R113 ;  /* 0x00000071ff71723e */ /* 0x000fe200000000ff */
[----:B------:R-:W-:Y:S01]  /*7d60*/  FMUL R25, R25, R120 ;  /* 0x0000007819197220 */ /* 0x000fe20000400000 */
[----:B------:R-:W-:Y:S01]  /*7d70*/  F2FP.F16.F32.PACK_AB R114, RZ, R114 ;  /* 0x00000072ff72723e */ /* 0x000fe200000000ff */
[-C--:B------:R-:W-:Y:S01]  /*7d80*/  FMUL R26, R26, R120.reuse ;  /* 0x000000781a1a7220 */ /* 0x080fe20000400000 */
[----:B------:R-:W-:Y:S01]  /*7d90*/  F2FP.F16.F32.PACK_AB R115, RZ, R115 ;  /* 0x00000073ff73723e */ /* 0x000fe200000000ff */
        /* <DEDUP_REMOVED lines=35> */
[----:B------:R-:W-:Y:S01]  /*7fd0*/  ISETP.GT.AND P2, PT, R3, 0x59, P2 ;  /* 0x000000590300780c */ /* 0x000fe20001744270 */
[-C--:B------:R-:W-:Y:S01]  /*7fe0*/  FMUL R37, R37, R120.reuse ;  /* 0x0000007825257220 */ /* 0x080fe20000400000 */
[----:B------:R-:W-:Y:S01]  /*7ff0*/  F2FP.F16.F32.PACK_AB R29, RZ, R29 ;  /* 0x0000001dff1d723e */ /* 0x000fe200000000ff */
[----:B------:R-:W-:Y:S01]  /*8000*/  FMUL R38, R38, R120 ;  /* 0x0000007826267220 */ /* 0x000fe20000400000 */
[----:B------:R-:W-:Y:S01]  /*8010*/  F2FP.F16.F32.PACK_AB R30, RZ, R30 ;  /* 0x0000001eff1e723e */ /* 0x000fe200000000ff */
[-C--:B------:R-:W-:Y:S01]  /*8020*/  FMUL R39, R39, R120.reuse ;  /* 0x0000007827277220 */ /* 0x080fe20000400000 */
[----:B------:R-:W-:Y:S01]  /*8030*/  F2FP.F16.F32.PACK_AB R31, RZ, R31 ;  /* 0x0000001fff1f723e */ /* 0x000fe200000000ff */
[----:B------:R-:W-:Y:S01]  /*8040*/  @P4 STG.E.U16 desc[UR36][R8.64+0xa2], R113 ;  /* 0x0000a27108004986 */ /* 0x000fe2000c101524 */
[C---:B------:R-:W-:Y:S01]  /*8050*/  ISETP.GT.AND P4, PT, R3.reuse, 0x58, P0 ;  /* 0x000000580300780c */ /* 0x040fe20000784270 */
[----:B------:R-:W-:Y:S01]  /*8060*/  FMUL R40, R40, R120 ;  /* 0x0000007828287220 */ /* 0x000fe20000400000 */
[----:B------:R-:W-:Y:S01]  /*8070*/  F2FP.F16.F32.PACK_AB R32, RZ, R32 ;  /* 0x00000020ff20723e */ /* 0x000fe200000000ff */
[----:B------:R-:W-:Y:S01]  /*8080*/  @P3 STG.E.U16 desc[UR36][R10.64+0xa0], R114 ;  /* 0x0000a0720a003986 */ /* 0x000fe2000c101524 */
[----:B------:R-:W-:Y:S01]  /*8090*/  ISETP.GT.AND P3, PT, R3, 0x59, P0 ;  /* 0x000000590300780c */ /* 0x000fe20000764270 */
[-C--:B------:R-:W-:Y:S01]  /*80a0*/  FMUL R41, R41, R120.reuse ;  /* 0x0000007829297220 */ /* 0x080fe20000400000 */
[C---:B------:R-:W-:Y:S01]  /*80b0*/  ISETP.GT.AND P0, PT, R123.reuse, 0x88, PT ;  /* 0x000000887b00780c */ /* 0x040fe20003f04270 */
[----:B------:R-:W-:Y:S01]  /*80c0*/  @P1 STG.E.U16 desc[UR36][R10.64+0xa2], R115 ;  /* 0x0000a2730a001986 */ /* 0x000fe2000c101524 */
[----:B------:R-:W-:Y:S01]  /*80d0*/  ISETP.GT.AND P1, PT, R123, 0x80, PT ;  /* 0x000000807b00780c */ /* 0x000fe20003f24270 */
[-C--:B------:R-:W-:Y:S01]  /*80e0*/  FMUL R42, R42, R120.reuse ;  /* 0x000000782a2a7220 */ /* 0x080fe20000400000 */
[----:B------:R-:W-:Y:S01]  /*80f0*/  F2FP.F16.F32.PACK_AB R33, RZ, R33 ;  /* 0x00000021ff21723e */ /* 0x000fe200000000ff */
[----:B------:R-:W-:Y:S01]  /*8100*/  FMUL R43, R43, R120 ;  /* 0x000000782b2b7220 */ /* 0x000fe20000400000 */
[----:B------:R-:W-:Y:S01]  /*8110*/  F2FP.F16.F32.PACK_AB R34, RZ, R34 ;  /* 0x00000022ff22723e */ /* 0x000fe200000000ff */
[----:B------:R-:W-:Y:S01]  /*8120*/  @P4 STG.E.U16 desc[UR36][R8.64+0xb0], R116 ;  /* 0x0000b07408004986 */ /* 0x000fe2000c101524 */
[C---:B------:R-:W-:Y:S01]  /*8130*/  ISETP.GT.AND P4, PT, R3.reuse, RZ, P1 ;  /* 0x000000ff0300720c */ /* 0x040fe20000f84270 */
[-C--:B------:R-:W-:Y:S01]  /*8140*/  FMUL R44, R44, R120.reuse ;  /* 0x000000782c2c7220 */ /* 0x080fe20000400000 */
[----:B------:R-:W-:Y:S01]  /*8150*/  F2FP.F16.F32.PACK_AB R35, RZ, R35 ;  /* 0x00000023ff23723e */ /* 0x000fe200000000ff */
[----:B------:R0:W-:Y:S01]  /*8160*/  @P3 STG.E.U16 desc[UR36][R8.64+0xb2], R117 ;  /* 0x0000b27508003986 */ /* 0x0001e2000c101524 */
[----:B------:R-:W-:Y:S01]  /*8170*/  ISETP.GT.AND P3, PT, R3, 0x1, P1 ;  /* 0x000000010300780c */ /* 0x000fe20000f64270 */
[----:B------:R-:W-:Y:S01]  /*8180*/  FMUL R45, R45, R120 ;  /* 0x000000782d2d7220 */ /* 0x000fe20000400000 */
[----:B------:R-:W-:Y:S01]  /*8190*/  F2FP.F16.F32.PACK_AB R36, RZ, R36 ;  /* 0x00000024ff24723e */ /* 0x000fe200000000ff */
[----:B------:R-:W-:Y:S01]  /*81a0*/  @P5 STG.E.U16 desc[UR36][R10.64+0xb0], R118 ;  /* 0x0000b0760a005986 */ /* 0x000fe2000c101524 */
[----:B------:R-:W-:Y:S01]  /*81b0*/  F2FP.F16.F32.PACK_AB R37, RZ, R37 ;  /* 0x00000025ff25723e */ /* 0x000fe200000000ff */
[----:B------:R-:W-:Y:S01]  /*81c0*/  FMUL R46, R46, R120 ;  /* 0x000000782e2e7220 */ /* 0x000fe20000400000 */
[----:B------:R-:W-:Y:S01]  /*81d0*/  F2FP.F16.F32.PACK_AB R38, RZ, R38 ;  /* 0x00000026ff26723e */ /* 0x000fe200000000ff */
[----:B------:R-:W-:Y:S01]  /*81e0*/  @P2 STG.E.U16 desc[UR36][R10.64+0xb2], R119 ;  /* 0x0000b2770a002986 */ /* 0x000fe2000c101524 */
[----:B------:R-:W-:Y:S01]  /*81f0*/  ISETP.GT.AND P2, PT, R3, RZ, P0 ;  /* 0x000000ff0300720c */ /* 0x000fe20000744270 */
[-C--:B------:R-:W-:Y:S01]  /*8200*/  FMUL R47, R47, R120.reuse ;  /* 0x000000782f2f7220 */ /* 0x080fe20000400000 */
[----:B------:R-:W-:Y:S01]  /*8210*/  F2FP.F16.F32.PACK_AB R39, RZ, R39 ;  /* 0x00000027ff27723e */ /* 0x000fe200000000ff */
[----:B------:R-:W-:Y:S01]  /*8220*/  FMUL R48, R48, R120 ;  /* 0x0000007830307220 */ /* 0x000fe20000400000 */
[----:B0-----:R-:W-:Y:S01]  /*8230*/  LEA R8, P5, R4, R8, 0x8 ;  /* 0x0000000804087211 */ /* 0x001fe200078a40ff */
[----:B------:R-:W-:Y:S01]  /*8240*/  FMUL R49, R49, R120 ;  /* 0x0000007831317220 */ /* 0x000fe20000400000 */
[----:B------:R-:W-:Y:S01]  /*8250*/  F2FP.F16.F32.PACK_AB R40, RZ, R40 ;  /* 0x00000028ff28723e */ /* 0x000fe200000000ff */
[-C--:B------:R-:W-:Y:S01]  /*8260*/  FMUL R50, R50, R120.reuse ;  /* 0x0000007832327220 */ /* 0x080fe20000400000 */
[----:B------:R-:W-:Y:S01]  /*8270*/  LEA.HI.X R9, R4, R9, R5, 0x8, P5 ;  /* 0x0000000904097211 */ /* 0x000fe200028f4405 */
        /* <DEDUP_REMOVED lines=9> */
[----:B------:R-:W-:Y:S01]  /*8310*/  IADD3 R4, P3, R7, R8, RZ ;  /* 0x0000000807047210 */ /* 0x000fe20007f7e0ff */
[-C--:B------:R-:W-:Y:S01]  /*8320*/  FMUL R54, R54, R120.reuse ;  /* 0x0000007836367220 */ /* 0x080fe20000400000 */
[----:B------:R-:W-:Y:S01]  /*8330*/  F2FP.F16.F32.PACK_AB R43, RZ, R43 ;  /* 0x0000002bff2b723e */ /* 0x000fe200000000ff */
[----:B------:R-:W-:Y:S01]  /*8340*/  FMUL R55, R55, R120 ;  /* 0x0000007837377220 */ /* 0x000fe20000400000 */
[----:B------:R-:W-:Y:S01]  /*8350*/  F2FP.F16.F32.PACK_AB R44, RZ, R44 ;  /* 0x0000002cff2c723e */ /* 0x000fe200000000ff */
[--C-:B------:R-:W-:Y:S01]  /*8360*/  IMAD.X R5, R6, 0x1, R9.reuse, P3 ;  /* 0x0000000106057824 */ /* 0x100fe200018e0609 */
[C---:B------:R-:W-:Y:S01]  /*8370*/  ISETP.GT.AND P3, PT, R3.reuse, 0x9, P1 ;  /* 0x000000090300780c */ /* 0x040fe20000f64270 */
[-C--:B------:R-:W-:Y:S01]  /*8380*/  FMUL R56, R56, R120.reuse ;  /* 0x0000007838387220 */ /* 0x080fe20000400000 */
[----:B------:R-:W-:Y:S01]  /*8390*/  F2FP.F16.F32.PACK_AB R45, RZ, R45 ;  /* 0x0000002dff2d723e */ /* 0x000fe200000000ff */
[--C-:B------:R-:W-:Y:S01]  /*83a0*/  @P4 IMAD.MOV.U32 R6, RZ, RZ, R8.reuse ;  /* 0x000000ffff064224 */ /* 0x100fe200078e0008 */
[----:B------:R-:W-:Y:S01]  /*83b0*/  @P2 STG.E.U16 desc[UR36][R4.64], R26 ;  /* 0x0000001a04002986 */ /* 0x000fe2000c101524 */
[--C-:B------:R-:W-:Y:S01]  /*83c0*/  @P4 IMAD.MOV.U32 R7, RZ, RZ, R9.reuse ;  /* 0x000000ffff074224 */ /* 0x100fe200078e0009 */
[----:B------:R-:W-:Y:S01]  /*83d0*/  ISETP.GT.AND P2, PT, R3, 0x8, P0 ;  /* 0x000000080300780c */ /* 0x000fe20000744270 */
[-C--:B------:R-:W-:Y:S01]  /*83e0*/  FMUL R57, R57, R120.reuse ;  /* 0x0000007839397220 */ /* 0x080fe20000400000 */
[----:B------:R-:W-:Y:S01]  /*83f0*/  @P5 STG.E.U16 desc[UR36][R4.64+0x2], R27 ;  /* 0x0000021b04005986 */ /* 0x000fe2000c101524 */
[C---:B------:R-:W-:Y:S01]  /*8400*/  ISETP.GT.AND P5, PT, R3.reuse, 0x9, P0 ;  /* 0x000000090300780c */ /* 0x040fe200007a4270 */
[----:B------:R-:W-:Y:S01]  /*8410*/  FMUL R58, R58, R120 ;  /* 0x000000783a3a7220 */ /* 0x000fe20000400000 */
[----:B------:R-:W-:Y:S01]  /*8420*/  F2FP.F16.F32.PACK_AB R46, RZ, R46 ;  /* 0x0000002eff2e723e */ /* 0x000fe200000000ff */
[----:B------:R0:W-:Y:S01]  /*8430*/  @P4 STG.E.U16 desc[UR36][R6.64+0x10], R28 ;  /* 0x0000101c06004986 */ /* 0x0001e2000c101524 */
        /* <DEDUP_REMOVED lines=11> */
[--C-:B0-----:R-:W-:Y:S01]  /*84f0*/  @P3 IMAD.MOV.U32 R6, RZ, RZ, R8.reuse ;  /* 0x000000ffff063224 */ /* 0x101fe200078e0008 */
[----:B------:R-:W-:Y:S01]  /*8500*/  @P3 MOV R7, R9 ;  /* 0x0000000900073202 */ /* 0x000fe20000000f00 */
[----:B------:R-:W-:Y:S01]  /*8510*/  FMUL R64, R64, R120 ;  /* 0x0000007840407220 */ /* 0x000fe20000400000 */
[----:B------:R-:W-:Y:S01]  /*8520*/  F2FP.F16.F32.PACK_AB R52, RZ, R52 ;  /* 0x00000034ff34723e */ /* 0x000fe200000000ff */
[-C--:B------:R-:W-:Y:S01]  /*8530*/  FMUL R65, R65, R120.reuse ;  /* 0x0000007841417220 */ /* 0x080fe20000400000 */
[----:B------:R-:W-:Y:S01]  /*8540*/  F2FP.F16.F32.PACK_AB R53, RZ, R53 ;  /* 0x00000035ff35723e */ /* 0x000fe200000000ff */
[----:B------:R0:W-:Y:S01]  /*8550*/  @P3 STG.E.U16 desc[UR36][R6.64+0x12], R29 ;  /* 0x0000121d06003986 */ /* 0x0001e2000c101524 */
[C---:B------:R-:W-:Y:S01]  /*8560*/  ISETP.GT.AND P3, PT, R3.reuse, 0x11, P1 ;  /* 0x000000110300780c */ /* 0x040fe20000f64270 */
[----:B------:R-:W-:Y:S01]  /*8570*/  FMUL R66, R66, R120 ;  /* 0x0000007842427220 */ /* 0x000fe20000400000 */
[----:B------:R-:W-:Y:S01]  /*8580*/  F2FP.F16.F32.PACK_AB R54, RZ, R54 ;  /* 0x00000036ff36723e */ /* 0x000fe200000000ff */
[----:B------:R-:W-:Y:S01]  /*8590*/  @P2 STG.E.U16 desc[UR36][R4.64+0x10], R30 ;  /* 0x0000101e04002986 */ /* 0x000fe2000c101524 */
[----:B------:R-:W-:Y:S01]  /*85a0*/  ISETP.GT.AND P2, PT, R3, 0x10, P0 ;  /* 0x000000100300780c */ /* 0x000fe20000744270 */
[-C--:B------:R-:W-:Y:S01]  /*85b0*/  FMUL R67, R67, R120.reuse ;  /* 0x0000007843437220 */ /* 0x080fe20000400000 */
[----:B------:R-:W-:Y:S01]  /*85c0*/  F2FP.F16.F32.PACK_AB R55, RZ, R55 ;  /* 0x00000037ff37723e */ /* 0x000fe200000000ff */
[----:B------:R-:W-:Y:S01]  /*85d0*/  @P5 STG.E.U16 desc[UR36][R4.64+0x12], R31 ;  /* 0x0000121f04005986 */ /* 0x000fe2000c101524 */
[----:B------:R-:W-:Y:S01]  /*85e0*/  ISETP.GT.AND P5, PT, R3, 0x11, P0 ;  /* 0x000000110300780c */ /* 0x000fe200007a4270 */
[----:B------:R-:W-:Y:S01]  /*85f0*/  FMUL R68, R68, R120 ;  /* 0x0000007844447220 */ /* 0x000fe20000400000 */
[----:B------:R-:W-:Y:S01]  /*8600*/  F2FP.F16.F32.PACK_AB R56, RZ, R56 ;  /* 0x00000038ff38723e */ /* 0x000fe200000000ff */
[----:B0-----:R-:W-:Y:S01]  /*8610*/  @P4 IMAD.MOV.U32 R6, RZ, RZ, R8 ;  /* 0x000000ffff064224 */ /* 0x001fe200078e0008 */
[----:B------:R-:W-:Y:S01]  /*8620*/  F2FP.F16.F32.PACK_AB R57, RZ, R57 ;  /* 0x00000039ff39723e */ /* 0x000fe200000000ff */
[----:B------:R-:W-:Y:S01]  /*8630*/  @P4 IMAD.MOV.U32 R7, RZ, RZ, R9 ;  /* 0x000000ffff074224 */ /* 0x000fe200078e0009 */
[----:B------:R-:W-:Y:S01]  /*8640*/  F2FP.F16.F32.PACK_AB R58, RZ, R58 ;  /* 0x0000003aff3a723e */ /* 0x000fe200000000ff */
[-C--:B------:R-:W-:Y:S01]  /*8650*/  FMUL R69, R69, R120.reuse ;  /* 0x0000007845457220 */ /* 0x080fe20000400000 */
[----:B------:R-:W-:Y:S01]  /*8660*/  F2FP.F16.F32.PACK_AB R59, RZ, R59 ;  /* 0x0000003bff3b723e */ /* 0x000fe200000000ff */
[-C--:B------:R-:W-:Y:S01]  /*8670*/  FMUL R70, R70, R120.reuse ;  /* 0x0000007846467220 */ /* 0x080fe20000400000 */
[----:B------:R0:W-:Y:S01]  /*8680*/  @P4 STG.E.U16 desc[UR36][R6.64+0x20], R32 ;  /* 0x0000202006004986 */ /* 0x0001e2000c101524 */
[----:B------:R-:W-:Y:S01]  /*8690*/  ISETP.GT.AND P4, PT, R3, 0x18, P1 ;  /* 0x000000180300780c */ /* 0x000fe20000f84270 */
[----:B------:R-:W-:Y:S01]  /*86a0*/  FMUL R71, R71, R120 ;  /* 0x0000007847477220 */ /* 0x000fe20000400000 */
[----:B------:R-:W-:-:S02]  /*86b0*/  F2FP.F16.F32.PACK_AB R60, RZ, R60 ;  /* 0x0000003cff3c723e */ /* 0x000fc400000000ff */
[----:B------:R-:W-:Y:S02]  /*86c0*/  F2FP.F16.F32.PACK_AB R61, RZ, R61 ;  /* 0x0000003dff3d723e */ /* 0x000fe400000000ff */
[----:B------:R-:W-:Y:S02]  /*86d0*/  F2FP.F16.F32.PACK_AB R62, RZ, R62 ;  /* 0x0000003eff3e723e */ /* 0x000fe400000000ff */
[----:B------:R-:W-:Y:S02]  /*86e0*/  F2FP.F16.F32.PACK_AB R63, RZ, R63 ;  /* 0x0000003fff3f723e */ /* 0x000fe400000000ff */
[----:B------:R-:W-:Y:S01]  /*86f0*/  F2FP.F16.F32.PACK_AB R64, RZ, R64 ;  /* 0x00000040ff40723e */ /* 0x000fe200000000ff */
[----:B0-----:R-:W-:Y:S01]  /*8700*/  @P3 IMAD.MOV.U32 R6, RZ, RZ, R8 ;  /* 0x000000ffff063224 */ /* 0x001fe200078e0008 */
[----:B------:R-:W-:Y:S01]  /*8710*/  F2FP.F16.F32.PACK_AB R65, RZ, R65 ;  /* 0x00000041ff41723e */ /* 0x000fe200000000ff */
[----:B------:R-:W-:Y:S01]  /*8720*/  @P3 IMAD.MOV.U32 R7, RZ, RZ, R9 ;  /* 0x000000ffff073224 */ /* 0x000fe200078e0009 */
[----:B------:R-:W-:-:S02]  /*8730*/  F2FP.F16.F32.PACK_AB R66, RZ, R66 ;  /* 0x00000042ff42723e */ /* 0x000fc400000000ff */
[----:B------:R-:W-:Y:S02]  /*8740*/  F2FP.F16.F32.PACK_AB R67, RZ, R67 ;  /* 0x00000043ff43723e */ /* 0x000fe400000000ff */
[----:B------:R0:W-:Y:S01]  /*8750*/  @P3 STG.E.U16 desc[UR36][R6.64+0x22], R33 ;  /* 0x0000222106003986 */ /* 0x0001e2000c101524 */
[C---:B------:R-:W-:Y:S02]  /*8760*/  ISETP.GT.AND P3, PT, R3.reuse, 0x19, P1 ;  /* 0x000000190300780c */ /* 0x040fe40000f64270 */
[----:B------:R-:W-:Y:S01]  /*8770*/  F2FP.F16.F32.PACK_AB R68, RZ, R68 ;  /* 0x00000044ff44723e */ /* 0x000fe200000000ff */
[----:B------:R-:W-:Y:S01]  /*8780*/  @P2 STG.E.U16 desc[UR36][R4.64+0x20], R34 ;  /* 0x0000202204002986 */ /* 0x000fe2000c101524 */
[C---:B------:R-:W-:Y:S02]  /*8790*/  ISETP.GT.AND P2, PT, R3.reuse, 0x18, P0 ;  /* 0x000000180300780c */ /* 0x040fe40000744270 */
[----:B------:R-:W-:Y:S01]  /*87a0*/  F2FP.F16.F32.PACK_AB R69, RZ, R69 ;  /* 0x00000045ff45723e */ /* 0x000fe200000000ff */
[----:B------:R-:W-:Y:S01]  /*87b0*/  @P5 STG.E.U16 desc[UR36][R4.64+0x22], R35 ;  /* 0x0000222304005986 */ /* 0x000fe2000c101524 */
[----:B------:R-:W-:-:S02]  /*87c0*/  ISETP.GT.AND P5, PT, R3, 0x19, P0 ;  /* 0x000000190300780c */ /* 0x000fc400007a4270 */
[----:B------:R-:W-:Y:S01]  /*87d0*/  F2FP.F16.F32.PACK_AB R70, RZ, R70 ;  /* 0x00000046ff46723e */ /* 0x000fe200000000ff */
[----:B0-----:R-:W-:Y:S01]  /*87e0*/  @P4 IMAD.MOV.U32 R6, RZ, RZ, R8 ;  /* 0x000000ffff064224 */ /* 0x001fe200078e0008 */
[----:B------:R-:W-:Y:S01]  /*87f0*/  F2FP.F16.F32.PACK_AB R71, RZ, R71 ;  /* 0x00000047ff47723e */ /* 0x000fe200000000ff */
[----:B------:R-:W-:-:S05]  /*8800*/  @P4 IMAD.MOV.U32 R7, RZ, RZ, R9 ;  /* 0x000000ffff074224 */ /* 0x000fca00078e0009 */
[----:B------:R0:W-:Y:S01]  /*8810*/  @P4 STG.E.U16 desc[UR36][R6.64+0x30], R36 ;  /* 0x0000302406004986 */ /* 0x0001e2000c101524 */
[----:B------:R-:W-:Y:S01]  /*8820*/  ISETP.GT.AND P4, PT, R3, 0x20, P1 ;  /* 0x000000200300780c */ /* 0x000fe20000f84270 */
[----:B0-----:R-:W-:Y:S02]  /*8830*/  @P3 IMAD.MOV.U32 R6, RZ, RZ, R8 ;  /* 0x000000ffff063224 */ /* 0x001fe400078e0008 */
[----:B------:R-:W-:-:S05]  /*8840*/  @P3 IMAD.MOV.U32 R7, RZ, RZ, R9 ;  /* 0x000000ffff073224 */ /* 0x000fca00078e0009 */
[----:B------:R0:W-:Y:S01]  /*8850*/  @P3 STG.E.U16 desc[UR36][R6.64+0x32], R37 ;  /* 0x0000322506003986 */ /* 0x0001e2000c101524 */
[----:B------:R-:W-:-:S03]  /*8860*/  ISETP.GT.AND P3, PT, R3, 0x21, P1 ;  /* 0x000000210300780c */ /* 0x000fc60000f64270 */
[----:B------:R-:W-:Y:S01]  /*8870*/  @P2 STG.E.U16 desc[UR36][R4.64+0x30], R38 ;  /* 0x0000302604002986 */ /* 0x000fe2000c101524 */
[----:B------:R-:W-:-:S03]  /*8880*/  ISETP.GT.AND P2, PT, R3, 0x20, P0 ;  /* 0x000000200300780c */ /* 0x000fc60000744270 */
[----:B------:R-:W-:Y:S01]  /*8890*/  @P5 STG.E.U16 desc[UR36][R4.64+0x32], R39 ;  /* 0x0000322704005986 */ /* 0x000fe2000c101524 */
[----:B------:R-:W-:Y:S01]  /*88a0*/  ISETP.GT.AND P5, PT, R3, 0x21, P0 ;  /* 0x000000210300780c */ /* 0x000fe200007a4270 */
[----:B0-----:R-:W-:Y:S02]  /*88b0*/  @P4 IMAD.MOV.U32 R6, RZ, RZ, R8 ;  /* 0x000000ffff064224 */ /* 0x001fe400078e0008 */
[----:B------:R-:W-:-:S05]  /*88c0*/  @P4 IMAD.MOV.U32 R7, RZ, RZ, R9 ;  /* 0x000000ffff074224 */ /* 0x000fca00078e0009 */
[----:B------:R0:W-:Y:S01]  /*88d0*/  @P4 STG.E.U16 desc[UR36][R6.64+0x40], R40 ;  /* 0x0000402806004986 */ /* 0x0001e2000c101524 */
[----:B------:R-:W-:Y:S02]  /*88e0*/  ISETP.GT.AND P4, PT, R3, 0x28, P1 ;  /* 0x000000280300780c */ /* 0x000fe40000f84270 */
[----:B0-----:R-:W-:Y:S01]  /*88f0*/  @P3 MOV R6, R8 ;  /* 0x0000000800063202 */ /* 0x001fe20000000f00 */
        /* <DEDUP_REMOVED lines=31> */
[----:B0-----:R-:W-:Y:S01]  /*8af0*/  @P4 IMAD.MOV.U32 R6, RZ, RZ, R8 ;  /* 0x000000ffff064224 */ /* 0x001fe200078e0008 */
[----:B------:R-:W-:-:S05]  /*8b00*/  @P4 MOV R7, R9 ;  /* 0x0000000900074202 */ /* 0x000fca0000000f00 */
        /* <DEDUP_REMOVED lines=33> */
[----:B------:R-:W-:Y:S02]  /*8d20*/  ISETP.GT.AND P5, PT, R3, 0x58, P0 ;  /* 0x000000580300780c */ /* 0x000fe400007a4270 */
[----:B0-----:R-:W-:Y:S01]  /*8d30*/  @P4 MOV R6, R8 ;  /* 0x0000000800064202 */ /* 0x001fe20000000f00 */
[----:B------:R-:W-:-:S05]  /*8d40*/  @P4 IMAD.MOV.U32 R7, RZ, RZ, R9 ;  /* 0x000000ffff074224 */ /* 0x000fca00078e0009 */
[----:B------:R0:W-:Y:S01]  /*8d50*/  @P4 STG.E.U16 desc[UR36][R6.64+0xa0], R64 ;  /* 0x0000a04006004986 */ /* 0x0001e2000c101524 */
[C---:B------:R-:W-:Y:S02]  /*8d60*/  ISETP.GT.AND P4, PT, R3.reuse, 0x51, P0 ;  /* 0x000000510300780c */ /* 0x040fe40000784270 */
[----:B------:R-:W-:Y:S01]  /*8d70*/  ISETP.GT.AND P0, PT, R3, 0x59, P0 ;  /* 0x000000590300780c */ /* 0x000fe20000704270 */
[----:B0-----:R-:W-:Y:S02]  /*8d80*/  @P3 IMAD.MOV.U32 R6, RZ, RZ, R8 ;  /* 0x000000ffff063224 */ /* 0x001fe400078e0008 */
[----:B------:R-:W-:-:S05]  /*8d90*/  @P3 IMAD.MOV.U32 R7, RZ, RZ, R9 ;  /* 0x000000ffff073224 */ /* 0x000fca00078e0009 */
[----:B------:R0:W-:Y:S01]  /*8da0*/  @P3 STG.E.U16 desc[UR36][R6.64+0xa2], R65 ;  /* 0x0000a24106003986 */ /* 0x0001e2000c101524 */
[C---:B------:R-:W-:Y:S02]  /*8db0*/  ISETP.GT.AND P3, PT, R3.reuse, 0x58, P1 ;  /* 0x000000580300780c */ /* 0x040fe40000f64270 */
[----:B------:R-:W-:Y:S01]  /*8dc0*/  ISETP.GT.AND P1, PT, R3, 0x59, P1 ;  /* 0x000000590300780c */ /* 0x000fe20000f24270 */
[----:B------:R-:W-:Y:S04]  /*8dd0*/  @P2 STG.E.U16 desc[UR36][R4.64+0xa0], R66 ;  /* 0x0000a04204002986 */ /* 0x000fe8000c101524 */
[----:B------:R-:W-:Y:S06]  /*8de0*/  @P4 STG.E.U16 desc[UR36][R4.64+0xa2], R67 ;  /* 0x0000a24304004986 */ /* 0x000fec000c101524 */
[----:B0-----:R-:W-:-:S02]  /*8df0*/  @P3 IMAD.MOV.U32 R6, RZ, RZ, R8 ;  /* 0x000000ffff063224 */ /* 0x001fc400078e0008 */
[----:B------:R-:W-:-:S05]  /*8e00*/  @P3 IMAD.MOV.U32 R7, RZ, RZ, R9 ;  /* 0x000000ffff073224 */ /* 0x000fca00078e0009 */
[----:B------:R0:W-:Y:S04]  /*8e10*/  @P3 STG.E.U16 desc[UR36][R6.64+0xb0], R68 ;  /* 0x0000b04406003986 */ /* 0x0001e8000c101524 */
[----:B------:R1:W-:Y:S04]  /*8e20*/  @P1 STG.E.U16 desc[UR36][R8.64+0xb2], R69 ;  /* 0x0000b24508001986 */ /* 0x0003e8000c101524 */
[----:B------:R1:W-:Y:S01]  /*8e30*/  @P5 STG.E.U16 desc[UR36][R4.64+0xb0], R70 ;  /* 0x0000b04604005986 */ /* 0x0003e2000c101524 */
[----:B0-----:R-:W-:Y:S02]  /*8e40*/  @P0 IMAD.MOV.U32 R6, RZ, RZ, R4 ;  /* 0x000000ffff060224 */ /* 0x001fe400078e0004 */
[----:B------:R-:W-:-:S05]  /*8e50*/  @P0 IMAD.MOV.U32 R7, RZ, RZ, R5 ;  /* 0x000000ffff070224 */ /* 0x000fca00078e0005 */
[----:B------:R1:W-:Y:S02]  /*8e60*/  @P0 STG.E.U16 desc[UR36][R6.64+0xb2], R71 ;  /* 0x0000b24706000986 */ /* 0x0003e4000c101524 */
.L_x_225:
[----:B------:R-:W-:Y:S05]  /*8e70*/  BSYNC B0 ;  /* 0x0000000000007941 */ /* 0x000fea0003800000 */
.L_x_35:
[----:B------:R-:W-:Y:S01]  /*8e80*/  ULDC UR4, c[0x0][0xc] ;  /* 0x0000030000047ab9 */ /* 0x000fe20000000800 */
[----:B------:R-:W-:Y:S01]  /*8e90*/  ULDC UR5, c[0x0][0x10] ;  /* 0x0000040000057ab9 */ /* 0x000fe20000000800 */
[----:B------:R-:W2:Y:S01]  /*8ea0*/  LDC R3, c[0x0][0x14] ;  /* 0x00000500ff037b82 */ /* 0x000ea20000000800 */
[----:B------:R-:W-:Y:S01]  /*8eb0*/  UIMAD.WIDE.U32 UR4, UR4, UR5, URZ ;  /* 0x00000005040472a5 */ /* 0x000fe2000f8e003f */
[----:B------:R-:W-:Y:S02]  /*8ec0*/  IMAD.MOV.U32 R123, RZ, RZ, -0x1 ;  /* 0xffffffffff7b7424 */ /* 0x000fe400078e00ff */
[----:B------:R-:W-:-:S03]  /*8ed0*/  IMAD.MOV.U32 R121, RZ, RZ, -0x1 ;  /* 0xffffffffff797424 */ /* 0x000fc600078e00ff */
[----:B--2---:R-:W-:-:S04]  /*8ee0*/  IMAD.WIDE.U32 R16, R3, UR4, R16 ;  /* 0x0000000403107c25 */ /* 0x004fc8000f8e0010 */
[----:B------:R-:W-:Y:S01]  /*8ef0*/  IMAD R3, R3, UR5, RZ ;  /* 0x0000000503037c24 */ /* 0x000fe2000f8e02ff */
[----:B------:R-:W-:Y:S02]  /*8f00*/  ULDC.64 UR4, c[0x0][0x650] ;  /* 0x0001940000047ab9 */ /* 0x000fe40000000a00 */
[----:B------:R-:W-:Y:S01]  /*8f10*/  ISETP.GE.U32.AND P0, PT, R16, UR4, PT ;  /* 0x0000000410007c0c */ /* 0x000fe2000bf06070 */
[--C-:B------:R-:W-:Y:S01]  /*8f20*/  IMAD.IADD R17, R17, 0x1, R3.reuse ;  /* 0x0000000111117824 */ /* 0x100fe200078e0203 */
[----:B------:R-:W-:-:S04]  /*8f30*/  PRMT R3, RZ, 0x7610, R3 ;  /* 0x00007610ff037816 */ /* 0x000fc80000000003 */
[----:B------:R-:W-:-:S13]  /*8f40*/  ISETP.GE.U32.AND.EX P0, PT, R17, UR5, PT, P0 ;  /* 0x0000000511007c0c */ /* 0x000fda000bf06100 */
[----:B------:R-:W-:Y:S05]  /*8f50*/  @P0 BRA `(.L_x_226) ;  /* 0x0000000400640947 */ /* 0x000fea0003800000 */
[----:B------:R-:W2:Y:S01]  /*8f60*/  S2R R12, SR_CTAID.X ;  /* 0x00000000000c7919 */ /* 0x000ea20000002500 */
[----:B------:R-:W3:Y:S01]  /*8f70*/  LDC.64 R10, c[0x0][0x628] ;  /* 0x00018a00ff0a7b82 */ /* 0x000ee20000000a00 */
[----:B------:R-:W-:Y:S01]  /*8f80*/  ULDC UR4, c[0x0][0x150] ;  /* 0x0000540000047ab9 */ /* 0x000fe20000000800 */
[----:B01----:R-:W-:Y:S01]  /*8f90*/  MOV R8, R16 ;  /* 0x0000001000087202 */ /* 0x003fe20000000f00 */
[----:B------:R-:W0:Y:S01]  /*8fa0*/  S2R R24, SR_CTAID.Y ;  /* 0x0000000000187919 */ /* 0x000e220000002600 */
[----:B------:R-:W-:-:S04]  /*8fb0*/  IMAD.MOV.U32 R9, RZ, RZ, R17 ;  /* 0x000000ffff097224 */ /* 0x000fc800078e0011 */
[----:B------:R-:W1:Y:S08]  /*8fc0*/  LDC R21, c[0x0][0x144] ;  /* 0x00005100ff157b82 */ /* 0x000e700000000800 */
[----:B------:R-:W0:Y:S08]  /*8fd0*/  LDC R0, c[0x0][0x630] ;  /* 0x00018c00ff007b82 */ /* 0x000e300000000800 */
[----:B------:R-:W0:Y:S01]  /*8fe0*/  LDC.64 R14, c[0x0][0x620] ;  /* 0x00018800ff0e7b82 */ /* 0x000e220000000a00 */
[----:B---3--:R-:W-:-:S04]  /*8ff0*/  ISETP.NE.U32.AND P0, PT, R10, RZ, PT ;  /* 0x000000ff0a00720c */ /* 0x008fc80003f05070 */
[----:B------:R-:W-:Y:S02]  /*9000*/  ISETP.NE.AND.EX P0, PT, R11, RZ, PT, P0 ;  /* 0x000000ff0b00720c */ /* 0x000fe40003f05300 */
[----:B--2---:R-:W-:-:S05]  /*9010*/  I2FP.F32.U32 R3, R12 ;  /* 0x0000000c00037245 */ /* 0x004fca0000201000 */
[----:B------:R-:W-:-:S04]  /*9020*/  FMUL R3, R3, UR4 ;  /* 0x0000000403037c20 */ /* 0x000fc80008400000 */
[----:B------:R2:W3:Y:S02]  /*9030*/  F2I.U32.TRUNC.NTZ R20, R3 ;  /* 0x0000000300147305 */ /* 0x0004e4000020f000 */
[----:B-1----:R-:W-:Y:S05]  /*9040*/  @!P0 BRA `(.L_x_227) ;  /* 0x0000000000288947 */ /* 0x002fea0003800000 */
[----:B--2---:R-:W1:Y:S02]  /*9050*/  LDC R3, c[0x0][0x634] ;  /* 0x00018d00ff037b82 */ /* 0x004e640000000800 */
[----:B-1----:R-:W-:-:S05]  /*9060*/  IADD3 R3, P0, R16, R3, RZ ;  /* 0x0000000310037210 */ /* 0x002fca0007f1e0ff */
        /* <DEDUP_REMOVED lines=8> */
.L_x_227:
[----:B------:R-:W1:Y:S01]  /*90f0*/  LDC.64 R28, c[0x0][0x640] ;  /* 0x00019000ff1c7b82 */ /* 0x000e620000000a00 */
[-CC-:B0-----:R-:W-:Y:S01]  /*9100*/  SHF.R.U64 R121, R8, R0.reuse, R9.reuse ;  /* 0x0000000008797219 */ /* 0x181fe20000001209 */
[----:B---3--:R-:W-:Y:S01]  /*9110*/  IMAD.MOV R20, RZ, RZ, -R20 ;  /* 0x000000ffff147224 */ /* 0x008fe200078e0a14 */
[----:B------:R-:W-:Y:S01]  /*9120*/  SHF.R.U32.HI R0, RZ, R0, R9 ;  /* 0x00000000ff007219 */ /* 0x000fe20000011609 */
[----:B------:R-:W-:Y:S01]  /*9130*/  ULDC UR4, c[0x0][0x154] ;  /* 0x0000550000047ab9 */ /* 0x000fe20000000800 */
[----:B--2---:R-:W-:Y:S01]  /*9140*/  IADD3 R3, P0, RZ, -R121, RZ ;  /* 0x80000079ff037210 */ /* 0x004fe20007f1e0ff */
[----:B------:R-:W-:Y:S02]  /*9150*/  IMAD R21, R21, R20, R12 ;  /* 0x0000001415157224 */ /* 0x000fe400078e020c */
[----:B------:R-:W0:Y:S01]  /*9160*/  LDC R6, c[0x0][0x618] ;  /* 0x00018600ff067b82 */ /* 0x000e220000000800 */
[----:B------:R-:W-:Y:S02]  /*9170*/  IMAD.MOV.U32 R7, RZ, RZ, 0x1 ;  /* 0x00000001ff077424 */ /* 0x000fe400078e00ff */
[----:B------:R-:W-:-:S04]  /*9180*/  IMAD.X R5, RZ, RZ, ~R0, P0 ;  /* 0x000000ffff057224 */ /* 0x000fc800000e0e00 */
[-C--:B------:R-:W-:Y:S01]  /*9190*/  IMAD R0, R5, R14.reuse, RZ ;  /* 0x0000000e05007224 */ /* 0x080fe200078e02ff */
[----:B------:R-:W2:Y:S01]  /*91a0*/  LDC R8, c[0x0][0x608] ;  /* 0x00018200ff087b82 */ /* 0x000ea20000000800 */
[----:B------:R-:W-:-:S04]  /*91b0*/  IMAD.WIDE.U32 R4, R3, R14, R16 ;  /* 0x0000000e03047225 */ /* 0x000fc800078e0010 */
[----:B------:R-:W-:Y:S01]  /*91c0*/  IMAD R3, R3, R15, R0 ;  /* 0x0000000f03037224 */ /* 0x000fe200078e0200 */
[----:B------:R-:W-:Y:S02]  /*91d0*/  I2FP.F32.U32 R0, R24 ;  /* 0x0000001800007245 */ /* 0x000fe40000201000 */
[----:B------:R-:W3:Y:S01]  /*91e0*/  LDC R26, c[0x0][0x658] ;  /* 0x00019600ff1a7b82 */ /* 0x000ee20000000800 */
[----:B------:R-:W-:Y:S01]  /*91f0*/  IMAD.IADD R3, R5, 0x1, R3 ;  /* 0x0000000105037824 */ /* 0x000fe200078e0203 */
[----:B-1----:R-:W-:Y:S01]  /*9200*/  ISETP.NE.U32.AND P0, PT, R28, RZ, PT ;  /* 0x000000ff1c00720c */ /* 0x002fe20003f05070 */
[----:B------:R-:W-:Y:S01]  /*9210*/  FMUL R0, R0, UR4 ;  /* 0x0000000400007c20 */ /* 0x000fe20008400000 */
[----:B------:R-:W-:Y:S02]  /*9220*/  IMAD.MOV.U32 R5, RZ, RZ, -0x1 ;  /* 0xffffffffff057424 */ /* 0x000fe400078e00ff */
[----:B------:R-:W-:Y:S01]  /*9230*/  ISETP.NE.AND.EX P0, PT, R29, RZ, PT, P0 ;  /* 0x000000ff1d00720c */ /* 0x000fe20003f05300 */
[----:B------:R1:W1:Y:S01]  /*9240*/  F2I.U32.TRUNC.NTZ R13, R0 ;  /* 0x00000000000d7305 */ /* 0x000262000020f000 */
[----:B------:R-:W1:Y:S01]  /*9250*/  LDC R15, c[0x0][0x148] ;  /* 0x00005200ff0f7b82 */ /* 0x000e620000000800 */
[----:B0-----:R-:W-:-:S02]  /*9260*/  SHF.R.U64 R12, R4, R6, R3 ;  /* 0x00000006040c7219 */ /* 0x001fc40000001203 */
[----:B------:R-:W-:-:S05]  /*9270*/  SHF.R.U32.HI R3, RZ, R6, R3 ;  /* 0x00000006ff037219 */ /* 0x000fca0000011603 */
[----:B------:R-:W0:Y:S01]  /*9280*/  LDC R20, c[0x0][0x600] ;  /* 0x00018000ff147b82 */ /* 0x000e220000000800 */
[-CC-:B--2---:R-:W-:Y:S02]  /*9290*/  SHF.R.U64 R10, R12, R8.reuse, R3.reuse ;  /* 0x000000080c0a7219 */ /* 0x184fe40000001203 */
[----:B------:R-:W-:-:S05]  /*92a0*/  SHF.R.U32.HI R3, RZ, R8, R3 ;  /* 0x00000008ff037219 */ /* 0x000fca0000011603 */
[----:B------:R-:W2:Y:S01]  /*92b0*/  LDC R27, c[0x0][0x648] ;  /* 0x00019200ff1b7b82 */ /* 0x000ea20000000800 */
[-C--:B---3--:R-:W-:Y:S02]  /*92c0*/  SHF.L.U32 R4, R5, R26.reuse, RZ ;  /* 0x0000001a05047219 */ /* 0x088fe400000006ff */
[-CC-:B------:R-:W-:Y:S02]  /*92d0*/  SHF.R.U64 R14, R10, R26.reuse, R3.reuse ;  /* 0x0000001a0a0e7219 */ /* 0x180fe40000001203 */
[----:B------:R-:W-:Y:S02]  /*92e0*/  SHF.R.U32.HI R5, RZ, R26, R3 ;  /* 0x0000001aff057219 */ /* 0x000fe40000011603 */
[----:B------:R-:W-:Y:S01]  /*92f0*/  LOP3.LUT R25, RZ, R4, RZ, 0x33, !PT ;  /* 0x00000004ff197212 */ /* 0x000fe200078e33ff */
[----:B------:R-:W3:Y:S01]  /*9300*/  LDC R30, c[0x0][0x638] ;  /* 0x00018e00ff1e7b82 */ /* 0x000ee20000000800 */
[----:B------:R-:W-:Y:S01]  /*9310*/  SHF.L.U32 R26, R7, R26, RZ ;  /* 0x0000001a071a7219 */ /* 0x000fe200000006ff */
[----:B------:R-:W-:-:S06]  /*9320*/  IMAD.MOV.U32 R4, RZ, RZ, R14 ;  /* 0x000000ffff047224 */ /* 0x000fcc00078e000e */
[----:B------:R-:W0:Y:S01]  /*9330*/  LDC R31, c[0x0][0x610] ;  /* 0x00018400ff1f7b82 */ /* 0x000e220000000800 */
[----:B------:R-:W-:Y:S05]  /*9340*/  @!P0 BRA `(.L_x_228) ;  /* 0x0000000000288947 */ /* 0x000fea0003800000 */
[----:B------:R-:W4:Y:S02]  /*9350*/  LDC R3, c[0x0][0x64c] ;  /* 0x00019300ff037b82 */ /* 0x000f240000000800 */
[----:B----4-:R-:W-:-:S04]  /*9360*/  IADD3 R3, P0, R14, R3, RZ ;  /* 0x000000030e037210 */ /* 0x010fc80007f1e0ff */
[----:B------:R-:W-:-:S05]  /*9370*/  IADD3.X R11, RZ, R5, RZ, P0, !PT ;  /* 0x00000005ff0b7210 */ /* 0x000fca00007fe4ff */
[----:B------:R-:W-:-:S04]  /*9380*/  IMAD.WIDE.U32 R4, R11, R28, RZ ;  /* 0x0000001c0b047225 */ /* 0x000fc800078e00ff */
[----:B------:R-:W-:-:S04]  /*9390*/  IMAD.WIDE.U32 R6, P0, R3, R29, R4 ;  /* 0x0000001d03067225 */ /* 0x000fc80007800004 */
[----:B------:R-:W-:-:S04]  /*93a0*/  IMAD.WIDE.U32 R4, R3, R28, RZ ;  /* 0x0000001c03047225 */ /* 0x000fc800078e00ff */
[----:B------:R-:W-:Y:S01]  /*93b0*/  IMAD.X R9, RZ, RZ, RZ, P0 ;  /* 0x000000ffff097224 */ /* 0x000fe200000e06ff */
[----:B------:R-:W-:Y:S01]  /*93c0*/  IADD3 RZ, P0, R5, R6, RZ ;  /* 0x0000000605ff7210 */ /* 0x000fe20007f1e0ff */
[----:B------:R-:W-:-:S04]  /*93d0*/  IMAD.MOV.U32 R8, RZ, RZ, R7 ;  /* 0x000000ffff087224 */ /* 0x000fc800078e0007 */
[----:B------:R-:W-:-:S08]  /*93e0*/  IMAD.WIDE.U32.X R4, R11, R29, R8, P0 ;  /* 0x0000001d0b047225 */ /* 0x000fd000000e0408 */
.L_x_228:
[----:B------:R-:W-:Y:S01]  /*93f0*/  ISETP.NE.AND P0, PT, R2, 0x1, PT ;  /* 0x000000010200780c */ /* 0x000fe20003f05270 */
[----:B0-----:R-:W-:Y:S01]  /*9400*/  VIADD R7, R20, 0xffffffff ;  /* 0xffffffff14077836 */ /* 0x001fe20000000000 */
[----:B-12---:R-:W-:Y:S01]  /*9410*/  SHF.R.U64 R0, R4, R27, R5 ;  /* 0x0000001b04007219 */ /* 0x006fe20000001205 */
[----:B------:R-:W-:Y:S01]  /*9420*/  IMAD.MOV R13, RZ, RZ, -R13 ;  /* 0x000000ffff0d7224 */ /* 0x000fe200078e0a0d */
[----:B------:R-:W-:Y:S01]  /*9430*/  LOP3.LUT R5, R10, R25, RZ, 0xc0, !PT ;  /* 0x000000190a057212 */ /* 0x000fe200078ec0ff */
[----:B------:R-:W-:Y:S01]  /*9440*/  IMAD.MOV.U32 R4, RZ, RZ, 0x1 ;  /* 0x00000001ff047424 */ /* 0x000fe200078e00ff */
[----:B------:R-:W-:Y:S01]  /*9450*/  LOP3.LUT R12, R12, R7, RZ, 0xc0, !PT ;  /* 0x000000070c0c7212 */ /* 0x000fe200078ec0ff */
[----:B------:R-:W-:Y:S02]  /*9460*/  IMAD.MOV R3, RZ, RZ, -R0 ;  /* 0x000000ffff037224 */ /* 0x000fe400078e0a00 */
[----:B------:R-:W-:Y:S02]  /*9470*/  IMAD R0, R26, R0, R5 ;  /* 0x000000001a007224 */ /* 0x000fe400078e0205 */
[----:B---3--:R-:W-:-:S02]  /*9480*/  IMAD R3, R3, R30, R14 ;  /* 0x0000001e03037224 */ /* 0x008fc400078e020e */
[----:B------:R-:W-:Y:S02]  /*9490*/  @P0 IMAD R21, R15, R13, R24 ;  /* 0x0000000d0f150224 */ /* 0x000fe400078e0218 */
[----:B------:R-:W-:Y:S01]  /*94a0*/  IMAD R5, R3, R20, R12 ;  /* 0x0000001403057224 */ /* 0x000fe200078e020c */
[----:B------:R-:W-:Y:S01]  /*94b0*/  PRMT R3, R4, 0x7610, R3 ;  /* 0x0000761004037816 */ /* 0x000fe20000000003 */
[----:B------:R-:W-:-:S05]  /*94c0*/  IMAD R0, R0, R31, R21 ;  /* 0x0000001f00007224 */ /* 0x000fca00078e0215 */
[----:B------:R-:W-:Y:S02]  /*94d0*/  SEL R123, R5, R0, !P0 ;  /* 0x00000000057b7207 */ /* 0x000fe40004000000 */
[----:B------:R-:W-:-:S07]  /*94e0*/  SEL R0, R0, R5, !P0 ;  /* 0x0000000500007207 */ /* 0x000fce0004000000 */
.L_x_226:
[----:B------:R-:W-:Y:S01]  /*94f0*/  LOP3.LUT P0, RZ, R3, 0xff, RZ, 0xc0, !PT ;  /* 0x000000ff03ff7812 */ /* 0x000fe2000780c0ff */
[----:B------:R-:W-:-:S12]  /*9500*/  IMAD.MOV.U32 R124, RZ, RZ, R0 ;  /* 0x000000ffff7c7224 */ /* 0x000fd800078e0000 */
[----:B------:R-:W-:Y:S05]  /*9510*/  @P0 BRA `(.L_x_229) ;  /* 0xffffff7c00800947 */ /* 0x000fea000383ffff */
[----:B------:R-:W-:Y:S05]  /*9520*/  EXIT ;  /* 0x000000000000794d */ /* 0x000fea0003800000 */
.L_x_8:
[----:B0-----:R-:W-:Y:S01]  /*9530*/  ULDC.64 UR4, c[0x0][0x650] ;  /* 0x0001940000047ab9 */ /* 0x001fe20000000a00 */
        /* <DEDUP_REMOVED lines=8> */
[----:B------:R-:W-:Y:S01]  /*95c0*/  MOV R12, R16 ;  /* 0x00000010000c7202 */ /* 0x000fe20000000f00 */
[----:B------:R-:W-:-:S06]  /*95d0*/  IMAD.MOV.U32 R13, RZ, RZ, R17 ;  /* 0x000000ffff0d7224 */ /* 0x000fcc00078e0011 */
        /* <DEDUP_REMOVED lines=15> */
.L_x_231:
[----:B------:R-:W0:Y:S01]  /*96d0*/  LDC.64 R28, c[0x0][0x640] ;  /* 0x00019000ff1c7b82 */ /* 0x000e220000000a00 */
[-CC-:B------:R-:W-:Y:S01]  /*96e0*/  SHF.R.U64 R22, R12, R6.reuse, R13.reuse ;  /* 0x000000060c167219 */ /* 0x180fe2000000120d */
[----:B------:R-:W-:Y:S01]  /*96f0*/  IMAD.MOV.U32 R30, RZ, RZ, 0x1 ;  /* 0x00000001ff1e7424 */ /* 0x000fe200078e00ff */
[----:B------:R-:W-:Y:S02]  /*9700*/  SHF.R.U32.HI R6, RZ, R6, R13 ;  /* 0x00000006ff067219 */ /* 0x000fe4000001160d */
        /* <DEDUP_REMOVED lines=8> */
[----:B------:R-:W-:Y:S01]  /*9790*/  IMAD.IADD R9, R9, 0x1, R11 ;  /* 0x0000000109097824 */ /* 0x000fe200078e020b */
[----:B0-----:R-:W-:-:S04]  /*97a0*/  ISETP.NE.U32.AND P0, PT, R28, RZ, PT ;  /* 0x000000ff1c00720c */ /* 0x001fc80003f05070 */
[----:B------:R-:W-:Y:S02]  /*97b0*/  ISETP.NE.AND.EX P0, PT, R29, RZ, PT, P0 ;  /* 0x000000ff1d00720c */ /* 0x000fe40003f05300 */
[----:B------:R-:W0:Y:S01]  /*97c0*/  LDC R20, c[0x0][0x600] ;  /* 0x00018000ff147b82 */ /* 0x000e220000000800 */
[-CC-:B-1----:R-:W-:Y:S01]  /*97d0*/  SHF.R.U64 R14, R8, R10.reuse, R9.reuse ;  /* 0x0000000a080e7219 */ /* 0x182fe20000001209 */
[----:B------:R-:W-:Y:S01]  /*97e0*/  IMAD.MOV.U32 R8, RZ, RZ, -0x1 ;  /* 0xffffffffff087424 */ /* 0x000fe200078e00ff */
[----:B------:R-:W-:-:S05]  /*97f0*/  SHF.R.U32.HI R9, RZ, R10, R9 ;  /* 0x0000000aff097219 */ /* 0x000fca0000011609 */
[----:B------:R-:W1:Y:S01]  /*9800*/  LDC R24, c[0x0][0x648] ;  /* 0x00019200ff187b82 */ /* 0x000e620000000800 */
[-CC-:B--2---:R-:W-:Y:S02]  /*9810*/  SHF.R.U64 R23, R14, R12.reuse, R9.reuse ;  /* 0x0000000c0e177219 */ /* 0x184fe40000001209 */
[----:B------:R-:W-:-:S05]  /*9820*/  SHF.R.U32.HI R6, RZ, R12, R9 ;  /* 0x0000000cff067219 */ /* 0x000fca0000011609 */
[----:B------:R-:W2:Y:S01]  /*9830*/  LDC R26, c[0x0][0x638] ;  /* 0x00018e00ff1a7b82 */ /* 0x000ea20000000800 */
[-C--:B---3--:R-:W-:Y:S02]  /*9840*/  SHF.L.U32 R8, R8, R27.reuse, RZ ;  /* 0x0000001b08087219 */ /* 0x088fe400000006ff */
[-CC-:B------:R-:W-:Y:S02]  /*9850*/  SHF.R.U64 R25, R23, R27.reuse, R6.reuse ;  /* 0x0000001b17197219 */ /* 0x180fe40000001206 */
[----:B------:R-:W-:Y:S02]  /*9860*/  LOP3.LUT R32, RZ, R8, RZ, 0x33, !PT ;  /* 0x00000008ff207212 */ /* 0x000fe400078e33ff */
[----:B------:R-:W-:Y:S01]  /*9870*/  SHF.R.U32.HI R9, RZ, R27, R6 ;  /* 0x0000001bff097219 */ /* 0x000fe20000011606 */
[----:B------:R-:W3:Y:S01]  /*9880*/  LDC R31, c[0x0][0x610] ;  /* 0x00018400ff1f7b82 */ /* 0x000ee20000000800 */
[----:B------:R-:W-:Y:S01]  /*9890*/  IMAD.MOV.U32 R8, RZ, RZ, R25 ;  /* 0x000000ffff087224 */ /* 0x000fe200078e0019 */
[----:B------:R-:W-:Y:S06]  /*98a0*/  @!P0 BRA `(.L_x_232) ;  /* 0x0000000000288947 */ /* 0x000fec0003800000 */
[----:B------:R-:W4:Y:S02]  /*98b0*/  LDC R6, c[0x0][0x64c] ;  /* 0x00019300ff067b82 */ /* 0x000f240000000800 */
[----:B----4-:R-:W-:-:S05]  /*98c0*/  IADD3 R13, P0, R25, R6, RZ ;  /* 0x00000006190d7210 */ /* 0x010fca0007f1e0ff */
[----:B------:R-:W-:-:S04]  /*98d0*/  IMAD.X R15, RZ, RZ, R9, P0 ;  /* 0x000000ffff0f7224 */ /* 0x000fc800000e0609 */
[----:B------:R-:W-:-:S04]  /*98e0*/  IMAD.WIDE.U32 R8, R15, R28, RZ ;  /* 0x0000001c0f087225 */ /* 0x000fc800078e00ff */
[----:B------:R-:W-:-:S04]  /*98f0*/  IMAD.WIDE.U32 R10, P0, R13, R29, R8 ;  /* 0x0000001d0d0a7225 */ /* 0x000fc80007800008 */
[----:B------:R-:W-:Y:S01]  /*9900*/  IMAD.WIDE.U32 R8, R13, R28, RZ ;  /* 0x0000001c0d087225 */ /* 0x000fe200078e00ff */
[----:B------:R-:W-:-:S03]  /*9910*/  IADD3.X R13, RZ, RZ, RZ, P0, !PT ;  /* 0x000000ffff0d7210 */ /* 0x000fc600007fe4ff */
[----:B------:R-:W-:Y:S01]  /*9920*/  IMAD.MOV.U32 R12, RZ, RZ, R11 ;  /* 0x000000ffff0c7224 */ /* 0x000fe200078e000b */
[----:B------:R-:W-:-:S05]  /*9930*/  IADD3 RZ, P0, R9, R10, RZ ;  /* 0x0000000a09ff7210 */ /* 0x000fca0007f1e0ff */
[----:B------:R-:W-:-:S08]  /*9940*/  IMAD.WIDE.U32.X R8, R15, R29, R12, P0 ;  /* 0x0000001d0f087225 */ /* 0x000fd000000e040c */
.L_x_232:
[----:B------:R-:W-:Y:S02]  /*9950*/  ISETP.NE.AND P0, PT, R2, 0x1, PT ;  /* 0x000000010200780c */ /* 0x000fe40003f05270 */
[----:B-1----:R-:W-:Y:S01]  /*9960*/  SHF.R.U64 R6, R8, R24, R9 ;  /* 0x0000001808067219 */ /* 0x002fe20000001209 */
[----:B0-----:R-:W-:Y:S01]  /*9970*/  VIADD R9, R20, 0xffffffff ;  /* 0xffffffff14097836 */ /* 0x001fe20000000000 */
[----:B------:R-:W-:Y:S02]  /*9980*/  SHF.L.U32 R30, R30, R27, RZ ;  /* 0x0000001b1e1e7219 */ /* 0x000fe400000006ff */
[----:B------:R-:W-:Y:S01]  /*9990*/  LOP3.LUT R5, R23, R32, RZ, 0xc0, !PT ;  /* 0x0000002017057212 */ /* 0x000fe200078ec0ff */
[----:B------:R-:W-:-:S04]  /*99a0*/  IMAD.MOV R8, RZ, RZ, -R6 ;  /* 0x000000ffff087224 */ /* 0x000fc800078e0a06 */
[----:B------:R-:W-:Y:S01]  /*99b0*/  IMAD R6, R30, R6, R5 ;  /* 0x000000061e067224 */ /* 0x000fe200078e0205 */
[----:B------:R-:W-:Y:S01]  /*99c0*/  LOP3.LUT R5, R14, R9, RZ, 0xc0, !PT ;  /* 0x000000090e057212 */ /* 0x000fe200078ec0ff */
[----:B------:R-:W-:Y:S02]  /*99d0*/  @P0 IMAD R3, R7, R21, R4 ;  /* 0x0000001507030224 */ /* 0x000fe400078e0204 */
[----:B--2---:R-:W-:Y:S02]  /*99e0*/  IMAD R4, R8, R26, R25 ;  /* 0x0000001a08047224 */ /* 0x004fe400078e0219 */
[----:B---3--:R-:W-:Y:S02]  /*99f0*/  IMAD R3, R6, R31, R3 ;  /* 0x0000001f06037224 */ /* 0x008fe400078e0203 */
[----:B------:R-:W-:Y:S02]  /*9a00*/  IMAD R4, R4, R20, R5 ;  /* 0x0000001404047224 */ /* 0x000fe400078e0205 */
[----:B------:R-:W-:-:S02]  /*9a10*/  IMAD.MOV.U32 R8, RZ, RZ, 0x1 ;  /* 0x00000001ff087424 */ /* 0x000fc400078e00ff */
[----:B------:R-:W-:Y:S01]  /*9a20*/  IMAD.MOV.U32 R6, RZ, RZ, R22 ;  /* 0x000000ffff067224 */ /* 0x000fe200078e0016 */
[----:B------:R-:W-:Y:S02]  /*9a30*/  SEL R20, R4, R3, !P0 ;  /* 0x0000000304147207 */ /* 0x000fe40004000000 */
[----:B------:R-:W-:-:S07]  /*9a40*/  SEL R13, R3, R4, !P0 ;  /* 0x00000004030d7207 */ /* 0x000fce0004000000 */
.L_x_230:
[----:B------:R-:W-:-:S08]  /*9a50*/  NOP ;  /* 0x0000000000007918 */ /* 0x000fd00000000000 */
[----:B------:R-:W0:-:S00]  /*9a60*/  USETMAXREG.DEALLOC.CTAPOOL 0x28 ;  /* 0x00000028000079c8 */ /* 0x000e0000080e0500 */
[----:B0-----:R-:W-:-:S13]  /*9a70*/  ISETP.NE.AND P0, PT, R0, RZ, PT ;  /* 0x000000ff0000720c */ /* 0x001fda0003f05270 */
[----:B------:R-:W-:Y:S05]  /*9a80*/  @P0 EXIT ;  /* 0x000000000000094d */ /* 0x000fea0003800000 */
[----:B------:R-:W-:Y:S01]  /*9a90*/  LOP3.LUT P0, RZ, R8, 0xff, RZ, 0xc0, !PT ;  /* 0x000000ff08ff7812 */ /* 0x000fe2000780c0ff */
[----:B------:R-:W-:Y:S02]  /*9aa0*/  IMAD.MOV.U32 R0, RZ, RZ, 0x1 ;  /* 0x00000001ff007424 */ /* 0x000fe400078e00ff */
[----:B------:R-:W-:-:S10]  /*9ab0*/  IMAD.MOV.U32 R3, RZ, RZ, RZ ;  /* 0x000000ffff037224 */ /* 0x000fd400078e00ff */
[----:B------:R-:W-:Y:S05]  /*9ac0*/  @!P0 BRA `(.L_x_233) ;  /* 0x0000000c003c8947 */ /* 0x000fea0003800000 */
[----:B------:R-:W0:Y:S01]  /*9ad0*/  LDC R0, c[0x0][0x28c] ;  /* 0x0000a300ff007b82 */ /* 0x000e220000000800 */
[----:B------:R-:W1:Y:S01]  /*9ae0*/  S2R R9, SR_CgaCtaId ;  /* 0x0000000000097919 */ /* 0x000e620000008800 */
[----:B------:R-:W-:Y:S01]  /*9af0*/  ULDC UR5, c[0x0][0x600] ;  /* 0x0001800000057ab9 */ /* 0x000fe20000000800 */
[----:B------:R-:W-:Y:S01]  /*9b00*/  ULDC UR4, c[0x0][0xc] ;  /* 0x0000030000047ab9 */ /* 0x000fe20000000800 */
[----:B------:R-:W-:Y:S01]  /*9b10*/  UIADD3 UR16, UR5, -0x1, URZ ;  /* 0xffffffff05107890 */ /* 0x000fe2000fffe03f */
[----:B------:R-:W-:Y:S01]  /*9b20*/  BSSY B0, `(.L_x_233) ;  /* 0x00000c9000007945 */ /* 0x000fe20003800000 */
[----:B------:R-:W-:Y:S01]  /*9b30*/  ULDC UR6, c[0x0][0x658] ;  /* 0x0001960000067ab9 */ /* 0x000fe20000000800 */
[----:B------:R-:W-:Y:S01]  /*9b40*/  ULDC UR5, c[0x0][0x10] ;  /* 0x0000040000057ab9 */ /* 0x000fe20000000800 */
[----:B------:R-:W-:Y:S01]  /*9b50*/  UMOV UR7, 0xffffffff ;  /* 0xffffffff00077882 */ /* 0x000fe20000000000 */
[----:B------:R-:W-:Y:S01]  /*9b60*/  UMOV UR8, 0x1 ;  /* 0x0000000100087882 */ /* 0x000fe20000000000 */
[----:B------:R-:W-:Y:S01]  /*9b70*/  UIMAD.WIDE.U32 UR4, UR4, UR5, URZ ;  /* 0x00000005040472a5 */ /* 0x000fe2000f8e003f */
[----:B------:R-:W-:Y:S01]  /*9b80*/  IMAD.MOV.U32 R11, RZ, RZ, 0x1 ;  /* 0x00000001ff0b7424 */ /* 0x000fe200078e00ff */
[----:B------:R-:W-:Y:S01]  /*9b90*/  USHF.L.U32 UR7, UR7, UR6, URZ ;  /* 0x0000000607077299 */ /* 0x000fe2000800063f */
[----:B------:R-:W-:Y:S01]  /*9ba0*/  LOP3.LUT R8, R19, 0x2, RZ, 0xfc, !PT ;  /* 0x0000000213087812 */ /* 0x000fe200078efcff */
[----:B------:R-:W-:-:S02]  /*9bb0*/  USHF.L.U32 UR18, UR8, UR6, URZ ;  /* 0x0000000608127299 */ /* 0x000fc4000800063f */
[----:B------:R-:W-:Y:S01]  /*9bc0*/  ULOP3.LUT UR17, URZ, UR7, URZ, 0x33, !UPT ;  /* 0x000000073f117292 */ /* 0x000fe2000f8e333f */
[----:B------:R-:W-:Y:S01]  /*9bd0*/  ULDC UR6, c[0x0][0x14] ;  /* 0x0000050000067ab9 */ /* 0x000fe20000000800 */
[----:B------:R-:W-:Y:S01]  /*9be0*/  ULDC.64 UR22, c[0x0][0x198] ;  /* 0x0000660000167ab9 */ /* 0x000fe20000000a00 */
[----:B------:R-:W-:Y:S02]  /*9bf0*/  UIMAD.WIDE.U32 UR20, UR4, UR6, URZ ;  /* 0x00000006041472a5 */ /* 0x000fe4000f8e003f */
[----:B------:R-:W-:Y:S01]  /*9c00*/  UIMAD UR13, UR5, UR6, URZ ;  /* 0x00000006050d72a4 */ /* 0x000fe2000f8e023f */
[----:B0-----:R-:W-:-:S03]  /*9c10*/  VIADD R0, R0, 0x1f ;  /* 0x0000001f00007836 */ /* 0x001fc60000000000 */
[----:B------:R-:W-:Y:S02]  /*9c20*/  UIADD3 UR13, UR21, UR13, URZ ;  /* 0x0000000d150d7290 */ /* 0x000fe4000fffe03f */
[----:B------:R-:W-:-:S04]  /*9c30*/  SHF.R.S32.HI R3, RZ, 0x1f, R0 ;  /* 0x0000001fff037819 */ /* 0x000fc80000011400 */
[----:B------:R-:W-:Y:S01]  /*9c40*/  LEA.HI R3, R3, R0, RZ, 0x5 ;  /* 0x0000000003037211 */ /* 0x000fe200078f28ff */
[----:B------:R-:W-:Y:S01]  /*9c50*/  IMAD.MOV.U32 R0, RZ, RZ, 0x1 ;  /* 0x00000001ff007424 */ /* 0x000fe200078e00ff */
[----:B-1----:R-:W-:Y:S02]  /*9c60*/  LOP3.LUT R9, R9, 0x1, RZ, 0xc0, !PT ;  /* 0x0000000109097812 */ /* 0x002fe400078ec0ff */
[----:B------:R-:W-:Y:S02]  /*9c70*/  SHF.R.S32.HI R10, RZ, 0x5, R3 ;  /* 0x00000005ff0a7819 */ /* 0x000fe40000011403 */
[----:B------:R-:W-:-:S03]  /*9c80*/  MOV R3, RZ ;  /* 0x000000ff00037202 */ /* 0x000fc60000000f00 */
[----:B------:R-:W-:-:S07]  /*9c90*/  VIADD R12, R10, 0x1 ;  /* 0x000000010a0c7836 */ /* 0x000fce0000000000 */
.L_x_244:
[----:B------:R-:W-:-:S03]  /*9ca0*/  UMOV UR4, 0xffffffff ;  /* 0xffffffff00047882 */ /* 0x000fc60000000000 */
[----:B------:R-:W-:Y:S05]  /*9cb0*/  BRA.DIV UR4, `(.L_x_234) ;  /* 0x0000001204c87947 */ /* 0x000fea000b800000 */
[----:B------:R-:W-:-:S13]  /*9cc0*/  ELECT P6, URZ, PT ;  /* 0x00000000003f782f */ /* 0x000fda00038c0000 */
.L_x_263:
[----:B------:R-:W0:Y:S01]  /*9cd0*/  LDC R4, c[0x0][0x28c] ;  /* 0x0000a300ff047b82 */ /* 0x000e220000000800 */
[----:B------:R-:W-:Y:S01]  /*9ce0*/  BSSY B1, `(.L_x_235) ;  /* 0x000003a000017945 */ /* 0x000fe20003800000 */
[----:B0-----:R-:W-:-:S13]  /*9cf0*/  ISETP.LT.OR P6, PT, R4, 0x1, !P6 ;  /* 0x000000010400780c */ /* 0x001fda00077c1670 */
[----:B------:R-:W-:Y:S05]  /*9d00*/  @P6 BRA `(.L_x_236) ;  /* 0x0000000000dc6947 */ /* 0x000fea0003800000 */
[----:B------:R-:W-:Y:S02]  /*9d10*/  IMAD R20, R20, 0x2, R9 ;  /* 0x0000000214147824 */ /* 0x000fe400078e0209 */
[----:B------:R-:W-:Y:S02]  /*9d20*/  IMAD R21, R13, 0xc0, RZ ;  /* 0x000000c00d157824 */ /* 0x000fe400078e02ff */
[----:B------:R-:W-:Y:S02]  /*9d30*/  IMAD.MOV.U32 R22, RZ, RZ, RZ ;  /* 0x000000ffff167224 */ /* 0x000fe400078e00ff */
[----:B------:R-:W-:Y:S02]  /*9d40*/  IMAD.MOV.U32 R4, RZ, RZ, R12 ;  /* 0x000000ffff047224 */ /* 0x000fe400078e000c */
[----:B------:R-:W-:Y:S02]  /*9d50*/  IMAD.MOV.U32 R5, RZ, RZ, R0 ;  /* 0x000000ffff057224 */ /* 0x000fe400078e0000 */
[----:B------:R-:W-:-:S02]  /*9d60*/  IMAD.MOV.U32 R14, RZ, RZ, R3 ;  /* 0x000000ffff0e7224 */ /* 0x000fc400078e0003 */
[----:B------:R-:W-:-:S07]  /*9d70*/  IMAD R15, R20, 0x30, RZ ;  /* 0x00000030140f7824 */ /* 0x000fce00078e02ff */
.L_x_239:
[----:B------:R-:W0:Y:S01]  /*9d80*/  S2R R20, SR_CgaCtaId ;  /* 0x0000000000147919 */ /* 0x000e220000008800 */
[----:B------:R-:W-:Y:S02]  /*9d90*/  MOV R7, 0x400 ;  /* 0x0000040000077802 */ /* 0x000fe40000000f00 */
[----:B------:R-:W-:-:S13]  /*9da0*/  LOP3.LUT P1, RZ, R18, 0x7f, RZ, 0xc0, !PT ;  /* 0x0000007f12ff7812 */ /* 0x000fda000782c0ff */
[----:B------:R-:W1:Y:S01]  /*9db0*/  @!P1 LDC R13, c[0x0][0x500] ;  /* 0x00014000ff0d9b82 */ /* 0x000e620000000800 */
[----:B0-----:R-:W-:Y:S02]  /*9dc0*/  LEA R23, R20, R7, 0x18 ;  /* 0x0000000714177211 */ /* 0x001fe400078ec0ff */
[----:B------:R-:W-:-:S03]  /*9dd0*/  SHF.L.U32 R7, R5, 0x1f, RZ ;  /* 0x0000001f05077819 */ /* 0x000fc600000006ff */
[----:B------:R-:W-:-:S04]  /*9de0*/  IMAD R20, R14, 0x8, R23 ;  /* 0x000000080e147824 */ /* 0x000fc800078e0217 */
[----:B------:R-:W0:Y:S02]  /*9df0*/  SYNCS.PHASECHK.TRANS64.TRYWAIT P0, [R20+URZ+0x60], R7 ;  /* 0x00006007140075a7 */ /* 0x000e24000800017f */
[----:B01----:R-:W-:Y:S05]  /*9e00*/  @!P0 BRA `(.L_x_237) ;  /* 0x0000001000948947 */ /* 0x003fea0003800000 */
.L_x_264:
[----:B0-----:R-:W-:Y:S01]  /*9e10*/  PRMT R7, R8, 0x9910, RZ ;  /* 0x0000991008077816 */ /* 0x001fe200000000ff */
[----:B------:R0:W-:Y:S03]  /*9e20*/  @!P1 SYNCS.ARRIVE.TRANS64 RZ, [R20+URZ], R13 ;  /* 0x0000000d14ff99a7 */ /* 0x0001e6000800003f */
[----:B------:R-:W-:-:S13]  /*9e30*/  ISETP.NE.AND P0, PT, R7, 0x2, PT ;  /* 0x000000020700780c */ /* 0x000fda0003f05270 */
[----:B0-----:R-:W-:Y:S05]  /*9e40*/  @P0 BRA `(.L_x_238) ;  /* 0x0000000000040947 */ /* 0x001fea0003800000 */
[----:B------:R-:W-:Y:S01]  /*9e50*/  BPT.TRAP 0x1 ;  /* 0x000000040000795c */ /* 0x000fe20000300000 */
.L_x_238:
[----:B------:R-:W-:Y:S01]  /*9e60*/  IMAD R7, R14, 0x2, R9 ;  /* 0x000000020e077824 */ /* 0x000fe200078e0209 */
[----:B------:R-:W-:Y:S01]  /*9e70*/  R2UR UR9, R20 ;  /* 0x00000000140972ca */ /* 0x000fe200000e0000 */
[--C-:B------:R-:W-:Y:S01]  /*9e80*/  IMAD R13, R14, 0x3000, R23.reuse ;  /* 0x000030000e0d7824 */ /* 0x100fe200078e0217 */
[----:B------:R-:W-:Y:S01]  /*9e90*/  UIADD3 UR4, UP0, UR22, 0xf0, URZ ;  /* 0x000000f016047890 */ /* 0x000fe2000ff1e03f */
[----:B------:R-:W-:Y:S01]  /*9ea0*/  IMAD R7, R7, 0x600, RZ ;  /* 0x0000060007077824 */ /* 0x000fe200078e02ff */
[----:B------:R-:W-:Y:S01]  /*9eb0*/  R2UR UR11, R21 ;  /* 0x00000000150b72ca */ /* 0x000fe200000e0000 */
[----:B------:R-:W-:Y:S01]  /*9ec0*/  UIADD3 UR24, UP1, UR22, 0x1f0, URZ ;  /* 0x000001f016187890 */ /* 0x000fe2000ff3e03f */
[----:B------:R-:W-:Y:S01]  /*9ed0*/  R2UR UR5, R13 ;  /* 0x000000000d0572ca */ /* 0x000fe200000e0000 */
[----:B------:R-:W-:Y:S01]  /*9ee0*/  IMAD R7, R7, 0x2, R23 ;  /* 0x0000000207077824 */ /* 0x000fe200078e0217 */
[----:B------:R-:W-:Y:S01]  /*9ef0*/  R2UR UR10, R22 ;  /* 0x00000000160a72ca */ /* 0x000fe200000e0000 */
[----:B------:R-:W-:Y:S01]  /*9f00*/  VIADD R14, R14, 0x1 ;  /* 0x000000010e0e7836 */ /* 0x000fe20000000000 */
[----:B------:R-:W-:Y:S01]  /*9f10*/  R2UR UR12, R6 ;  /* 0x00000000060c72ca */ /* 0x000fe200000e0000 */
[----:B------:R-:W-:Y:S01]  /*9f20*/  UIADD3.X UR25, URZ, UR23, URZ, UP1, !UPT ;  /* 0x000000173f197290 */ /* 0x000fe20008ffe43f */
[----:B------:R-:W-:Y:S01]  /*9f30*/  R2UR UR8, R7 ;  /* 0x00000000070872ca */ /* 0x000fe200000e0000 */
[----:B------:R-:W-:Y:S01]  /*9f40*/  UMOV UR6, 0x0 ;  /* 0x0000000000067882 */ /* 0x000fe20000000000 */
[----:B------:R-:W-:Y:S01]  /*9f50*/  IADD3 R4, R4, -0x1, RZ ;  /* 0xffffffff04047810 */ /* 0x000fe20007ffe0ff */
[----:B------:R-:W-:Y:S01]  /*9f60*/  UMOV UR7, 0x10000000 ;  /* 0x1000000000077882 */ /* 0x000fe20000000000 */
[----:B------:R-:W-:Y:S01]  /*9f70*/  R2UR UR19, R15 ;  /* 0x000000000f1372ca */ /* 0x000fe200000e0000 */
[----:B------:R-:W-:Y:S01]  /*9f80*/  UMOV UR26, 0x30000 ;  /* 0x00030000001a7882 */ /* 0x000fe20000000000 */
[----:B------:R-:W-:Y:S01]  /*9f90*/  ISETP.GT.AND P1, PT, R4, 0x1, PT ;  /* 0x000000010400780c */ /* 0x000fe20003f24270 */
[----:B------:R-:W-:Y:S01]  /*9fa0*/  UIADD3 UR14, UR5, 0x180, URZ ;  /* 0x00000180050e7890 */ /* 0x000fe2000fffe03f */
[----:B------:R-:W-:Y:S01]  /*9fb0*/  ISETP.NE.AND P0, PT, R14, 0xc, PT ;  /* 0x0000000c0e00780c */ /* 0x000fe20003f05270 */
[----:B------:R-:W-:Y:S01]  /*9fc0*/  UIADD3.X UR5, URZ, UR23, URZ, UP0, !UPT ;  /* 0x000000173f057290 */ /* 0x000fe200087fe43f */
[----:B------:R-:W-:-:S02]  /*9fd0*/  VIADD R22, R22, 0x20 ;  /* 0x0000002016167836 */ /* 0x000fc40000000000 */
[----:B------:R-:W-:Y:S01]  /*9fe0*/  SEL R20, RZ, 0x1, P0 ;  /* 0x00000001ff147807 */ /* 0x000fe20000000000 */
[----:B------:R-:W-:Y:S01]  /*9ff0*/  UIADD3 UR15, UR8, 0x24180, URZ ;  /* 0x00024180080f7890 */ /* 0x000fe2000fffe03f */
[----:B------:R-:W-:Y:S02]  /*a000*/  SEL R14, R14, RZ, P0 ;  /* 0x000000ff0e0e7207 */ /* 0x000fe40000000000 */
[----:B------:R-:W-:Y:S01]  /*a010*/  UMOV UR8, UR14 ;  /* 0x0000000e00087c82 */ /* 0x000fe20008000000 */
[----:B------:R-:W-:Y:S01]  /*a020*/  LOP3.LUT R5, R5, R20, RZ, 0x3c, !PT ;  /* 0x0000001405057212 */ /* 0x000fe200078e3cff */
[----:B------:R0:W-:Y:S02]  /*a030*/  UTMALDG.3D [UR8], [UR4], desc[UR6] ;  /* 0x00000608040075b4 */ /* 0x0001e40008011000 */
[----:B0-----:R-:W-:Y:S01]  /*a040*/  UMOV UR8, UR15 ;  /* 0x0000000f00087c82 */ /* 0x001fe20008000000 */
[----:B------:R-:W-:Y:S02]  /*a050*/  UMOV UR11, UR19 ;  /* 0x00000013000b7c82 */ /* 0x000fe40008000000 */
[----:B------:R0:W-:Y:S02]  /*a060*/  UTMALDG.3D.MULTICAST [UR8], [UR24], UR26, desc[UR6] ;  /* 0x00000608180073b4 */ /* 0x0001e4000801181a */
[----:B0-----:R-:W-:Y:S05]  /*a070*/  @P1 BRA `(.L_x_239) ;  /* 0xfffffffc00401947 */ /* 0x001fea000383ffff */
.L_x_236:
[----:B------:R-:W-:Y:S05]  /*a080*/  BSYNC B1 ;  /* 0x0000000000017941 */ /* 0x000fea0003800000 */
.L_x_235:
[----:B------:R-:W-:Y:S01]  /*a090*/  LOP3.LUT P1, RZ, R11, 0xff, RZ, 0xc0, !PT ;  /* 0x000000ff0bff7812 */ /* 0x000fe2000782c0ff */
[C---:B------:R-:W-:Y:S01]  /*a0a0*/  IMAD.IADD R6, R10.reuse, 0x1, R3 ;  /* 0x000000010a067824 */ /* 0x040fe200078e0203 */
[----:B------:R-:W-:Y:S01]  /*a0b0*/  ULDC.64 UR4, c[0x0][0x650] ;  /* 0x0001940000047ab9 */ /* 0x000fe20000000a00 */
[----:B------:R-:W-:Y:S01]  /*a0c0*/  ISETP.GE.U32.AND P2, PT, R10, 0xc, PT ;  /* 0x0000000c0a00780c */ /* 0x000fe20003f46070 */
[----:B------:R-:W-:Y:S01]  /*a0d0*/  BSSY B1, `(.L_x_240) ;  /* 0x000006b000017945 */ /* 0x000fe20003800000 */
[----:B------:R-:W-:Y:S01]  /*a0e0*/  IMAD.MOV.U32 R13, RZ, RZ, -0x1 ;  /* 0xffffffffff0d7424 */ /* 0x000fe200078e00ff */
[----:B------:R-:W-:Y:S01]  /*a0f0*/  ISETP.GT.U32.AND P0, PT, R6, 0xb, PT ;  /* 0x0000000b0600780c */ /* 0x000fe20003f04070 */
[----:B------:R-:W-:Y:S01]  /*a100*/  IMAD.MOV.U32 R20, RZ, RZ, -0x1 ;  /* 0xffffffffff147424 */ /* 0x000fe200078e00ff */
[----:B------:R-:W-:Y:S02]  /*a110*/  PRMT R11, RZ, 0x7610, R11 ;  /* 0x00007610ff0b7816 */ /* 0x000fe4000000000b */
[----:B------:R-:W-:-:S03]  /*a120*/  ISETP.LT.U32.AND P0, PT, R10, 0xc, P0 ;  /* 0x0000000c0a00780c */ /* 0x000fc60000701070 */
[----:B------:R-:W0:Y:S01]  /*a130*/  @P1 S2R R5, SR_CgaCtaId ;  /* 0x0000000000051919 */ /* 0x000e220000008800 */
[----:B------:R-:W-:-:S04]  /*a140*/  @P1 MOV R4, 0x400 ;  /* 0x0000040000041802 */ /* 0x000fc80000000f00 */
[----:B0-----:R-:W-:Y:S01]  /*a150*/  @P1 LEA R3, R5, R4, 0x18 ;  /* 0x0000000405031211 */ /* 0x001fe200078ec0ff */
[----:B------:R-:W-:-:S03]  /*a160*/  IMAD.WIDE.U32 R4, R6, -0x55555555, RZ ;  /* 0xaaaaaaab06047825 */ /* 0x000fc600078e00ff */
[----:B------:R0:W-:Y:S01]  /*a170*/  @P1 SYNCS.ARRIVE.TRANS64.A1T0 RZ, [R3+URZ+0xd8], RZ ;  /* 0x0000d8ff03ff19a7 */ /* 0x0001e2000810003f */
[----:B------:R-:W-:Y:S02]  /*a180*/  IADD3 R16, P1, R16, UR20, RZ ;  /* 0x0000001410107c10 */ /* 0x000fe4000ff3e0ff */
[----:B------:R-:W-:Y:S02]  /*a190*/  SHF.R.U32.HI R5, RZ, 0x3, R5 ;  /* 0x00000003ff057819 */ /* 0x000fe40000011605 */
[----:B------:R-:W-:Y:S02]  /*a1a0*/  IADD3.X R17, R17, UR13, RZ, P1, !PT ;  /* 0x0000000d11117c10 */ /* 0x000fe40008ffe4ff */
[----:B------:R-:W-:Y:S02]  /*a1b0*/  PRMT R4, RZ, 0x7610, R4 ;  /* 0x00007610ff047816 */ /* 0x000fe40000000004 */
[----:B0-----:R-:W-:Y:S02]  /*a1c0*/  SEL R3, RZ, 0x1, !P0 ;  /* 0x00000001ff037807 */ /* 0x001fe40004000000 */
[----:B------:R-:W-:-:S02]  /*a1d0*/  ISETP.GE.U32.AND P0, PT, R16, UR4, PT ;  /* 0x0000000410007c0c */ /* 0x000fc4000bf06070 */
[----:B------:R-:W-:Y:S01]  /*a1e0*/  LOP3.LUT R0, R0, R3, RZ, 0x3c, !PT ;  /* 0x0000000300007212 */ /* 0x000fe200078e3cff */
[----:B------:R-:W-:Y:S01]  /*a1f0*/  IMAD R3, R5, -0xc, R6 ;  /* 0xfffffff405037824 */ /* 0x000fe200078e0206 */
[----:B------:R-:W-:Y:S01]  /*a200*/  ISETP.GE.U32.AND.EX P0, PT, R17, UR5, PT, P0 ;  /* 0x0000000511007c0c */ /* 0x000fe2000bf06100 */
[----:B------:R-:W-:Y:S01]  /*a210*/  IMAD.MOV.U32 R6, RZ, RZ, -0x1 ;  /* 0xffffffffff067424 */ /* 0x000fe200078e00ff */
[----:B------:R-:W-:-:S11]  /*a220*/  @P2 LOP3.LUT R0, R0, 0x1, R5, 0x78, !PT ;  /* 0x0000000100002812 */ /* 0x000fd600078e7805 */
[----:B------:R-:W-:Y:S05]  /*a230*/  @P0 BRA `(.L_x_241) ;  /* 0x0000000400500947 */ /* 0x000fea0003800000 */
[----:B------:R-:W0:Y:S01]  /*a240*/  S2R R15, SR_CTAID.X ;  /* 0x00000000000f7919 */ /* 0x000e220000002500 */
[----:B------:R-:W-:Y:S01]  /*a250*/  ULDC.64 UR4, c[0x0][0x628] ;  /* 0x00018a0000047ab9 */ /* 0x000fe20000000a00 */
[----:B------:R-:W1:Y:S01]  /*a260*/  LDC R20, c[0x0][0x144] ;  /* 0x00005100ff147b82 */ /* 0x000e620000000800 */
[----:B------:R-:W-:Y:S01]  /*a270*/  ISETP.NE.U32.AND P0, PT, RZ, UR4, PT ;  /* 0x00000004ff007c0c */ /* 0x000fe2000bf05070 */
[----:B------:R-:W2:Y:S01]  /*a280*/  S2R R13, SR_CTAID.Y ;  /* 0x00000000000d7919 */ /* 0x000ea20000002600 */
[----:B------:R-:W-:Y:S01]  /*a290*/  ULDC UR7, c[0x0][0x630] ;  /* 0x00018c0000077ab9 */ /* 0x000fe20000000800 */
[----:B------:R-:W-:Y:S01]  /*a2a0*/  ULDC UR8, c[0x0][0x150] ;  /* 0x0000540000087ab9 */ /* 0x000fe20000000800 */
[----:B------:R-:W-:Y:S01]  /*a2b0*/  ISETP.NE.AND.EX P0, PT, RZ, UR5, PT, P0 ;  /* 0x00000005ff007c0c */ /* 0x000fe2000bf05300 */
[----:B------:R-:W-:Y:S02]  /*a2c0*/  IMAD.MOV.U32 R4, RZ, RZ, R16 ;  /* 0x000000ffff047224 */ /* 0x000fe400078e0010 */
[----:B------:R-:W-:Y:S01]  /*a2d0*/  IMAD.MOV.U32 R5, RZ, RZ, R17 ;  /* 0x000000ffff057224 */ /* 0x000fe200078e0011 */
[----:B0-----:R-:W-:-:S09]  /*a2e0*/  I2FP.F32.U32 R22, R15 ;  /* 0x0000000f00167245 */ /* 0x001fd20000201000 */
[----:B------:R-:W-:Y:S05]  /*a2f0*/  @!P0 BRA `(.L_x_242) ;  /* 0x0000000000288947 */ /* 0x000fea0003800000 */
[----:B------:R-:W-:Y:S02]  /*a300*/  ULDC UR6, c[0x0][0x634] ;  /* 0x00018d0000067ab9 */ /* 0x000fe40000000800 */
[----:B------:R-:W-:-:S05]  /*a310*/  IADD3 R5, P0, R16, UR6, RZ ;  /* 0x0000000610057c10 */ /* 0x000fca000ff1e0ff */
[----:B------:R-:W-:-:S04]  /*a320*/  IMAD.X R21, RZ, RZ, R17, P0 ;  /* 0x000000ffff157224 */ /* 0x000fc800000e0611 */
[----:B------:R-:W-:-:S04]  /*a330*/  IMAD.WIDE.U32 R6, R21, UR4, RZ ;  /* 0x0000000415067c25 */ /* 0x000fc8000f8e00ff */
[----:B------:R-:W-:-:S04]  /*a340*/  IMAD.WIDE.U32 R6, P0, R5, UR5, R6 ;  /* 0x0000000505067c25 */ /* 0x000fc8000f800006 */
[----:B------:R-:W-:Y:S01]  /*a350*/  IMAD.WIDE.U32 R4, R5, UR4, RZ ;  /* 0x0000000405047c25 */ /* 0x000fe2000f8e00ff */
[----:B------:R-:W-:-:S04]  /*a360*/  MOV R4, R7 ;  /* 0x0000000700047202 */ /* 0x000fc80000000f00 */
[----:B------:R-:W-:Y:S01]  /*a370*/  IADD3 RZ, P1, R5, R6, RZ ;  /* 0x0000000605ff7210 */ /* 0x000fe20007f3e0ff */
[----:B------:R-:W-:-:S04]  /*a380*/  IMAD.X R5, RZ, RZ, RZ, P0 ;  /* 0x000000ffff057224 */ /* 0x000fc800000e06ff */
[----:B------:R-:W-:-:S08]  /*a390*/  IMAD.WIDE.U32.X R4, R21, UR5, R4, P1 ;  /* 0x0000000515047c25 */ /* 0x000fd000088e0404 */
.L_x_242:
[----:B------:R-:W-:Y:S01]  /*a3a0*/  FMUL R22, R22, UR8 ;  /* 0x0000000816167c20 */ /* 0x000fe20008400000 */
[--C-:B------:R-:W-:Y:S01]  /*a3b0*/  SHF.R.U64 R14, R4, UR7, R5.reuse ;  /* 0x00000007040e7c19 */ /* 0x100fe20008001205 */
[----:B------:R-:W-:Y:S01]  /*a3c0*/  ULDC.64 UR4, c[0x0][0x620] ;  /* 0x0001880000047ab9 */ /* 0x000fe20000000a00 */
[----:B------:R-:W-:Y:S01]  /*a3d0*/  SHF.R.U32.HI R4, RZ, UR7, R5 ;  /* 0x00000007ff047c19 */ /* 0x000fe20008011605 */
[----:B------:R-:W-:Y:S01]  /*a3e0*/  ULDC.64 UR6, c[0x0][0x640] ;  /* 0x0001900000067ab9 */ /* 0x000fe20000000a00 */
[----:B------:R-:W-:Y:S01]  /*a3f0*/  IADD3 R5, P0, RZ, -R14, RZ ;  /* 0x8000000eff057210 */ /* 0x000fe20007f1e0ff */
[----:B------:R-:W0:Y:S04]  /*a400*/  F2I.U32.TRUNC.NTZ R22, R22 ;  /* 0x0000001600167305 */ /* 0x000e28000020f000 */
[----:B------:R-:W-:Y:S01]  /*a410*/  IMAD.X R4, RZ, RZ, ~R4, P0 ;  /* 0x000000ffff047224 */ /* 0x000fe200000e0e04 */
[----:B------:R-:W-:-:S03]  /*a420*/  ISETP.NE.U32.AND P0, PT, RZ, UR6, PT ;  /* 0x00000006ff007c0c */ /* 0x000fc6000bf05070 */
[----:B------:R-:W-:Y:S01]  /*a430*/  IMAD R4, R4, UR4, RZ ;  /* 0x0000000404047c24 */ /* 0x000fe2000f8e02ff */
[----:B------:R-:W-:-:S03]  /*a440*/  ISETP.NE.AND.EX P0, PT, RZ, UR7, PT, P0 ;  /* 0x00000007ff007c0c */ /* 0x000fc6000bf05300 */
[C---:B------:R-:W-:Y:S01]  /*a450*/  IMAD R7, R5.reuse, UR5, R4 ;  /* 0x0000000505077c24 */ /* 0x040fe2000f8e0204 */
[----:B------:R-:W-:Y:S01]  /*a460*/  ULDC UR5, c[0x0][0x154] ;  /* 0x0000550000057ab9 */ /* 0x000fe20000000800 */
[----:B------:R-:W-:Y:S01]  /*a470*/  IMAD.WIDE.U32 R4, R5, UR4, R16 ;  /* 0x0000000405047c25 */ /* 0x000fe2000f8e0010 */
[----:B------:R-:W-:-:S03]  /*a480*/  ULDC UR4, c[0x0][0x618] ;  /* 0x0001860000047ab9 */ /* 0x000fc60000000800 */
[----:B0-----:R-:W-:Y:S02]  /*a490*/  IMAD.MOV R6, RZ, RZ, -R22 ;  /* 0x000000ffff067224 */ /* 0x001fe400078e0a16 */
[----:B------:R-:W-:Y:S02]  /*a4a0*/  IMAD.IADD R5, R5, 0x1, R7 ;  /* 0x0000000105057824 */ /* 0x000fe400078e0207 */
[----:B-1----:R-:W-:Y:S01]  /*a4b0*/  IMAD R15, R20, R6, R15 ;  /* 0x00000006140f7224 */ /* 0x002fe200078e020f */
[----:B--2---:R-:W-:Y:S01]  /*a4c0*/  I2FP.F32.U32 R6, R13 ;  /* 0x0000000d00067245 */ /* 0x004fe20000201000 */
[----:B------:R-:W0:Y:S01]  /*a4d0*/  LDC R20, c[0x0][0x148] ;  /* 0x00005200ff147b82 */ /* 0x000e220000000800 */
[--C-:B------:R-:W-:Y:S02]  /*a4e0*/  SHF.R.U64 R21, R4, UR4, R5.reuse ;  /* 0x0000000404157c19 */ /* 0x100fe40008001205 */
[----:B------:R-:W-:Y:S01]  /*a4f0*/  SHF.R.U32.HI R4, RZ, UR4, R5 ;  /* 0x00000004ff047c19 */ /* 0x000fe20008011605 */
[----:B------:R-:W-:Y:S01]  /*a500*/  FMUL R6, R6, UR5 ;  /* 0x0000000506067c20 */ /* 0x000fe20008400000 */
[----:B------:R-:W-:-:S02]  /*a510*/  ULDC UR4, c[0x0][0x608] ;  /* 0x0001820000047ab9 */ /* 0x000fc40000000800 */
[--C-:B------:R-:W-:Y:S01]  /*a520*/  SHF.R.U64 R23, R21, UR4, R4.reuse ;  /* 0x0000000415177c19 */ /* 0x100fe20008001204 */
[----:B------:R1:W2:Y:S01]  /*a530*/  F2I.U32.TRUNC.NTZ R24, R6 ;  /* 0x0000000600187305 */ /* 0x0002a2000020f000 */
[----:B------:R-:W-:Y:S01]  /*a540*/  SHF.R.U32.HI R4, RZ, UR4, R4 ;  /* 0x00000004ff047c19 */ /* 0x000fe20008011604 */
[----:B------:R-:W-:-:S03]  /*a550*/  ULDC UR4, c[0x0][0x658] ;  /* 0x0001960000047ab9 */ /* 0x000fc60000000800 */
[--C-:B------:R-:W-:Y:S02]  /*a560*/  SHF.R.U64 R22, R23, UR4, R4.reuse ;  /* 0x0000000417167c19 */ /* 0x100fe40008001204 */
[----:B------:R-:W-:-:S03]  /*a570*/  SHF.R.U32.HI R25, RZ, UR4, R4 ;  /* 0x00000004ff197c19 */ /* 0x000fc60008011604 */
[----:B------:R-:W-:Y:S02]  /*a580*/  IMAD.MOV.U32 R4, RZ, RZ, R22 ;  /* 0x000000ffff047224 */ /* 0x000fe400078e0016 */
[----:B------:R-:W-:Y:S01]  /*a590*/  IMAD.MOV.U32 R5, RZ, RZ, R25 ;  /* 0x000000ffff057224 */ /* 0x000fe200078e0019 */
[----:B-1----:R-:W-:Y:S06]  /*a5a0*/  @!P0 BRA `(.L_x_243) ;  /* 0x0000000000288947 */ /* 0x002fec0003800000 */
[----:B------:R-:W-:Y:S02]  /*a5b0*/  ULDC UR4, c[0x0][0x64c] ;  /* 0x0001930000047ab9 */ /* 0x000fe40000000800 */
[----:B------:R-:W-:-:S05]  /*a5c0*/  IADD3 R5, P0, R22, UR4, RZ ;  /* 0x0000000416057c10 */ /* 0x000fca000ff1e0ff */
[----:B------:R-:W-:-:S04]  /*a5d0*/  IMAD.X R25, RZ, RZ, R25, P0 ;  /* 0x000000ffff197224 */ /* 0x000fc800000e0619 */
[----:B------:R-:W-:-:S04]  /*a5e0*/  IMAD.WIDE.U32 R6, R25, UR6, RZ ;  /* 0x0000000619067c25 */ /* 0x000fc8000f8e00ff */
[----:B------:R-:W-:-:S04]  /*a5f0*/  IMAD.WIDE.U32 R6, P0, R5, UR7, R6 ;  /* 0x0000000705067c25 */ /* 0x000fc8000f800006 */
[----:B------:R-:W-:-:S04]  /*a600*/  IMAD.WIDE.U32 R4, R5, UR6, RZ ;  /* 0x0000000605047c25 */ /* 0x000fc8000f8e00ff */
[----:B------:R-:W-:Y:S01]  /*a610*/  IMAD.MOV.U32 R4, RZ, RZ, R7 ;  /* 0x000000ffff047224 */ /* 0x000fe200078e0007 */
[----:B------:R-:W-:Y:S01]  /*a620*/  IADD3 RZ, P1, R5, R6, RZ ;  /* 0x0000000605ff7210 */ /* 0x000fe20007f3e0ff */
[----:B------:R-:W-:-:S04]  /*a630*/  IMAD.X R5, RZ, RZ, RZ, P0 ;  /* 0x000000ffff057224 */ /* 0x000fc800000e06ff */
[----:B------:R-:W-:-:S08]  /*a640*/  IMAD.WIDE.U32.X R4, R25, UR7, R4, P1 ;  /* 0x0000000719047c25 */ /* 0x000fd000088e0404 */
.L_x_243:
[----:B------:R-:W-:Y:S01]  /*a650*/  ISETP.NE.AND P0, PT, R2, 0x1, PT ;  /* 0x000000010200780c */ /* 0x000fe20003f05270 */
[----:B------:R-:W-:Y:S01]  /*a660*/  ULDC UR4, c[0x0][0x648] ;  /* 0x0001920000047ab9 */ /* 0x000fe20000000800 */
[----:B------:R-:W-:Y:S01]  /*a670*/  LOP3.LUT R23, R23, UR17, RZ, 0xc0, !PT ;  /* 0x0000001117177c12 */ /* 0x000fe2000f8ec0ff */
[----:B--2---:R-:W-:Y:S01]  /*a680*/  IMAD.MOV R24, RZ, RZ, -R24 ;  /* 0x000000ffff187224 */ /* 0x004fe200078e0a18 */
[----:B------:R-:W-:Y:S01]  /*a690*/  SHF.R.U64 R4, R4, UR4, R5 ;  /* 0x0000000404047c19 */ /* 0x000fe20008001205 */
[----:B------:R-:W-:Y:S01]  /*a6a0*/  ULDC UR4, c[0x0][0x638] ;  /* 0x00018e0000047ab9 */ /* 0x000fe20000000800 */
[----:B------:R-:W-:Y:S01]  /*a6b0*/  LOP3.LUT R21, R21, UR16, RZ, 0xc0, !PT ;  /* 0x0000001015157c12 */ /* 0x000fe2000f8ec0ff */
[----:B------:R-:W-:Y:S01]  /*a6c0*/  ULDC UR5, c[0x0][0x610] ;  /* 0x0001840000057ab9 */ /* 0x000fe20000000800 */
[C---:B------:R-:W-:Y:S01]  /*a6d0*/  IADD3 R5, -R4.reuse, RZ, RZ ;  /* 0x000000ff04057210 */ /* 0x040fe20007ffe1ff */
[----:B------:R-:W-:Y:S02]  /*a6e0*/  IMAD R4, R4, UR18, R23 ;  /* 0x0000001204047c24 */ /* 0x000fe4000f8e0217 */
[----:B------:R-:W-:-:S02]  /*a6f0*/  IMAD.MOV.U32 R6, RZ, RZ, R14 ;  /* 0x000000ffff067224 */ /* 0x000fc400078e000e */
[----:B0-----:R-:W-:Y:S02]  /*a700*/  @P0 IMAD R15, R20, R24, R13 ;  /* 0x00000018140f0224 */ /* 0x001fe400078e020d */
[----:B------:R-:W-:Y:S01]  /*a710*/  IMAD R22, R5, UR4, R22 ;  /* 0x0000000405167c24 */ /* 0x000fe2000f8e0216 */
[----:B------:R-:W-:Y:S01]  /*a720*/  ULDC UR4, c[0x0][0x600] ;  /* 0x0001800000047ab9 */ /* 0x000fe20000000800 */
[----:B------:R-:W-:Y:S02]  /*a730*/  IMAD R15, R4, UR5, R15 ;  /* 0x00000005040f7c24 */ /* 0x000fe4000f8e020f */
[----:B------:R-:W-:Y:S02]  /*a740*/  IMAD R22, R22, UR4, R21 ;  /* 0x0000000416167c24 */ /* 0x000fe4000f8e0215 */
[----:B------:R-:W-:-:S03]  /*a750*/  IMAD.MOV.U32 R4, RZ, RZ, 0x1 ;  /* 0x00000001ff047424 */ /* 0x000fc600078e00ff */
[----:B------:R-:W-:Y:S02]  /*a760*/  SEL R20, R22, R15, !P0 ;  /* 0x0000000f16147207 */ /* 0x000fe40004000000 */
[----:B------:R-:W-:-:S07]  /*a770*/  SEL R13, R15, R22, !P0 ;  /* 0x000000160f0d7207 */ /* 0x000fce0004000000 */
.L_x_241:
[----:B------:R-:W-:Y:S05]  /*a780*/  BSYNC B1 ;  /* 0x0000000000017941 */ /* 0x000fea0003800000 */
.L_x_240:
[----:B------:R-:W-:-:S13]  /*a790*/  LOP3.LUT P0, RZ, R4, 0xff, RZ, 0xc0, !PT ;  /* 0x000000ff04ff7812 */ /* 0x000fda000780c0ff */
[----:B------:R-:W-:Y:S05]  /*a7a0*/  @P0 BRA `(.L_x_244) ;  /* 0xfffffff4003c0947 */ /* 0x000fea000383ffff */
[----:B------:R-:W-:Y:S05]  /*a7b0*/  BSYNC B0 ;  /* 0x0000000000007941 */ /* 0x000fea0003800000 */
.L_x_233:
[----:B------:R-:W-:-:S03]  /*a7c0*/  UMOV UR4, 0xffffffff ;  /* 0xffffffff00047882 */ /* 0x000fc60000000000 */
[----:B------:R-:W-:Y:S05]  /*a7d0*/  BRA.DIV UR4, `(.L_x_245) ;  /* 0x0000000a04347947 */ /* 0x000fea000b800000 */
[----:B------:R-:W-:-:S13]  /*a7e0*/  ELECT P6, URZ, PT ;  /* 0x00000000003f782f */ /* 0x000fda00038c0000 */
.L_x_267:
[----:B------:R-:W-:Y:S04]  /*a7f0*/  BSSY B0, `(.L_x_246) ;  /* 0x0000073000007945 */ /* 0x000fe80003800000 */
[----:B------:R-:W-:Y:S05]  /*a800*/  @!P6 BRA `(.L_x_247) ;  /* 0x0000000400c4e947 */ /* 0x000fea0003800000 */
[----:B------:R-:W-:-:S04]  /*a810*/  LOP3.LUT R19, R19, 0x2, RZ, 0xfc, !PT ;  /* 0x0000000213137812 */ /* 0x000fc800078efcff */
[----:B------:R-:W-:-:S13]  /*a820*/  ISETP.NE.AND P0, PT, R19, 0x3, PT ;  /* 0x000000031300780c */ /* 0x000fda0003f05270 */
[----:B------:R-:W-:Y:S05]  /*a830*/  @!P0 BRA `(.L_x_248) ;  /* 0x0000000000048947 */ /* 0x000fea0003800000 */
[----:B------:R-:W-:Y:S01]  /*a840*/  BPT.TRAP 0x1 ;  /* 0x000000040000795c */ /* 0x000fe20000300000 */
.L_x_248:
[----:B------:R-:W0:Y:S01]  /*a850*/  S2R R5, SR_CgaCtaId ;  /* 0x0000000000057919 */ /* 0x000e220000008800 */
[----:B------:R-:W-:Y:S02]  /*a860*/  MOV R2, 0x400 ;  /* 0x0000040000027802 */ /* 0x000fe40000000f00 */
[----:B------:R-:W-:Y:S02]  /*a870*/  SHF.L.U32 R4, R0, 0x1f, RZ ;  /* 0x0000001f00047819 */ /* 0x000fe400000006ff */
[----:B0-----:R-:W-:-:S05]  /*a880*/  LEA R2, R5, R2, 0x18 ;  /* 0x0000000205027211 */ /* 0x001fca00078ec0ff */
[----:B------:R-:W-:-:S04]  /*a890*/  VIADD R2, R2, 0x60 ;  /* 0x0000006002027836 */ /* 0x000fc80000000000 */
[C---:B------:R-:W-:Y:S02]  /*a8a0*/  IMAD R7, R3.reuse, 0x8, R2 ;  /* 0x0000000803077824 */ /* 0x040fe400078e0202 */
[----:B------:R-:W-:Y:S02]  /*a8b0*/  VIADD R3, R3, 0x1 ;  /* 0x0000000103037836 */ /* 0x000fe40000000000 */
[----:B------:R-:W0:Y:S03]  /*a8c0*/  SYNCS.PHASECHK.TRANS64.TRYWAIT P0, [R7+URZ], R4 ;  /* 0x00000004070075a7 */ /* 0x000e26000800017f */
[----:B------:R-:W-:-:S04]  /*a8d0*/  ISETP.NE.AND P1, PT, R3, 0xc, PT ;  /* 0x0000000c0300780c */ /* 0x000fc80003f25270 */
[----:B------:R-:W-:Y:S02]  /*a8e0*/  SEL R5, RZ, 0x1, P1 ;  /* 0x00000001ff057807 */ /* 0x000fe40000800000 */
[----:B------:R-:W-:Y:S02]  /*a8f0*/  SEL R3, R3, RZ, P1 ;  /* 0x000000ff03037207 */ /* 0x000fe40000800000 */
[----:B------:R-:W-:-:S03]  /*a900*/  LOP3.LUT R6, R0, R5, RZ, 0x3c, !PT ;  /* 0x0000000500067212 */ /* 0x000fc600078e3cff */
[----:B------:R-:W-:Y:S01]  /*a910*/  IMAD R8, R3, 0x8, R2 ;  /* 0x0000000803087824 */ /* 0x000fe200078e0202 */
[----:B------:R-:W-:Y:S01]  /*a920*/  SHF.L.U32 R5, R6, 0x1f, RZ ;  /* 0x0000001f06057819 */ /* 0x000fe200000006ff */
[----:B0-----:R-:W-:Y:S06]  /*a930*/  @!P0 BRA `(.L_x_249) ;  /* 0x0000000400fc8947 */ /* 0x001fec0003800000 */
.L_x_268:
[----:B------:R-:W1:Y:S01]  /*a940*/  SYNCS.PHASECHK.TRANS64.TRYWAIT P0, [R8+URZ], R5 ;  /* 0x00000005080075a7 */ /* 0x000e62000800017f */
[----:B------:R-:W-:-:S05]  /*a950*/  VIADD R0, R3, 0x1 ;  /* 0x0000000103007836 */ /* 0x000fca0000000000 */
[----:B------:R-:W-:-:S04]  /*a960*/  ISETP.NE.AND P1, PT, R0, 0xc, PT ;  /* 0x0000000c0000780c */ /* 0x000fc80003f25270 */
[----:B------:R-:W-:Y:S02]  /*a970*/  SEL R3, RZ, 0x1, P1 ;  /* 0x00000001ff037807 */ /* 0x000fe40000800000 */
[----:B0-----:R-:W-:Y:S02]  /*a980*/  SEL R7, R0, RZ, P1 ;  /* 0x000000ff00077207 */ /* 0x001fe40000800000 */
[----:B------:R-:W-:-:S03]  /*a990*/  LOP3.LUT R6, R6, R3, RZ, 0x3c, !PT ;  /* 0x0000000306067212 */ /* 0x000fc600078e3cff */
[----:B------:R-:W-:Y:S01]  /*a9a0*/  IMAD R9, R7, 0x8, R2 ;  /* 0x0000000807097824 */ /* 0x000fe200078e0202 */
[----:B------:R-:W-:Y:S01]  /*a9b0*/  SHF.L.U32 R4, R6, 0x1f, RZ ;  /* 0x0000001f06047819 */ /* 0x000fe200000006ff */
[----:B-1----:R-:W-:Y:S06]  /*a9c0*/  @!P0 BRA `(.L_x_250) ;  /* 0x0000000400ec8947 */ /* 0x002fec0003800000 */
.L_x_269:
[----:B------:R-:W1:Y:S01]  /*a9d0*/  SYNCS.PHASECHK.TRANS64.TRYWAIT P0, [R9+URZ], R4 ;  /* 0x00000004090075a7 */ /* 0x000e62000800017f */
[----:B------:R-:W-:-:S05]  /*a9e0*/  VIADD R0, R7, 0x1 ;  /* 0x0000000107007836 */ /* 0x000fca0000000000 */
[----:B------:R-:W-:-:S04]  /*a9f0*/  ISETP.NE.AND P1, PT, R0, 0xc, PT ;  /* 0x0000000c0000780c */ /* 0x000fc80003f25270 */
[----:B------:R-:W-:Y:S02]  /*aa00*/  SEL R3, RZ, 0x1, P1 ;  /* 0x00000001ff037807 */ /* 0x000fe40000800000 */
[----:B------:R-:W-:Y:S02]  /*aa10*/  SEL R7, R0, RZ, P1 ;  /* 0x000000ff00077207 */ /* 0x000fe40000800000 */
[----:B------:R-:W-:Y:S02]  /*aa20*/  LOP3.LUT R6, R6, R3, RZ, 0x3c, !PT ;  /* 0x0000000306067212 */ /* 0x000fe400078e3cff */
[----:B0-----:R-:W-:Y:S02]  /*aa30*/  LEA R8, R7, R2, 0x3 ;  /* 0x0000000207087211 */ /* 0x001fe400078e18ff */
[----:B------:R-:W-:Y:S01]  /*aa40*/  SHF.L.U32 R5, R6, 0x1f, RZ ;  /* 0x0000001f06057819 */ /* 0x000fe200000006ff */
[----:B-1----:R-:W-:Y:S06]  /*aa50*/  @!P0 BRA `(.L_x_251) ;  /* 0x0000000400dc8947 */ /* 0x002fec0003800000 */
.L_x_270:
[----:B------:R-:W1:Y:S01]  /*aa60*/  SYNCS.PHASECHK.TRANS64.TRYWAIT P0, [R8+URZ], R5 ;  /* 0x00000005080075a7 */ /* 0x000e62000800017f */
[----:B------:R-:W-:-:S05]  /*aa70*/  VIADD R0, R7, 0x1 ;  /* 0x0000000107007836 */ /* 0x000fca0000000000 */
[----:B------:R-:W-:-:S04]  /*aa80*/  ISETP.NE.AND P1, PT, R0, 0xc, PT ;  /* 0x0000000c0000780c */ /* 0x000fc80003f25270 */
[----:B------:R-:W-:Y:S02]  /*aa90*/  SEL R3, RZ, 0x1, P1 ;  /* 0x00000001ff037807 */ /* 0x000fe40000800000 */
[----:B------:R-:W-:Y:S02]  /*aaa0*/  SEL R7, R0, RZ, P1 ;  /* 0x000000ff00077207 */ /* 0x000fe40000800000 */
[----:B------:R-:W-:-:S03]  /*aab0*/  LOP3.LUT R6, R6, R3, RZ, 0x3c, !PT ;  /* 0x0000000306067212 */ /* 0x000fc600078e3cff */
[----:B0-----:R-:W-:Y:S01]  /*aac0*/  IMAD R9, R7, 0x8, R2 ;  /* 0x0000000807097824 */ /* 0x001fe200078e0202 */
[----:B------:R-:W-:Y:S01]  /*aad0*/  SHF.L.U32 R4, R6, 0x1f, RZ ;  /* 0x0000001f06047819 */ /* 0x000fe200000006ff */
[----:B-1----:R-:W-:Y:S06]  /*aae0*/  @!P0 BRA `(.L_x_252) ;  /* 0x0000000400cc8947 */ /* 0x002fec0003800000 */
.L_x_271:
        /* <DEDUP_REMOVED lines=9> */
.L_x_272:
        /* <DEDUP_REMOVED lines=9> */
.L_x_273:
        /* <DEDUP_REMOVED lines=9> */
.L_x_274:
        /* <DEDUP_REMOVED lines=9> */
.L_x_275:
        /* <DEDUP_REMOVED lines=9> */
.L_x_276:
[----:B------:R-:W1:Y:S01]  /*adc0*/  SYNCS.PHASECHK.TRANS64.TRYWAIT P0, [R8+URZ], R5 ;  /* 0x00000005080075a7 */ /* 0x000e62000800017f */
[----:B------:R-:W-:-:S05]  /*add0*/  VIADD R0, R7, 0x1 ;  /* 0x0000000107007836 */ /* 0x000fca0000000000 */
[----:B------:R-:W-:-:S04]  /*ade0*/  ISETP.NE.AND P1, PT, R0, 0xc, PT ;  /* 0x0000000c0000780c */ /* 0x000fc80003f25270 */
[----:B------:R-:W-:Y:S02]  /*adf0*/  SEL R3, RZ, 0x1, P1 ;  /* 0x00000001ff037807 */ /* 0x000fe40000800000 */
[----:B------:R-:W-:Y:S02]  /*ae00*/  SEL R7, R0, RZ, P1 ;  /* 0x000000ff00077207 */ /* 0x000fe40000800000 */
[----:B0-----:R-:W-:-:S03]  /*ae10*/  LOP3.LUT R9, R6, R3, RZ, 0x3c, !PT ;  /* 0x0000000306097212 */ /* 0x001fc600078e3cff */
[----:B------:R-:W-:Y:S01]  /*ae20*/  IMAD R11, R7, 0x8, R2 ;  /* 0x00000008070b7824 */ /* 0x000fe200078e0202 */
[----:B------:R-:W-:Y:S01]  /*ae30*/  SHF.L.U32 R6, R9, 0x1f, RZ ;  /* 0x0000001f09067819 */ /* 0x000fe200000006ff */
[----:B-1----:R-:W-:Y:S06]  /*ae40*/  @!P0 BRA `(.L_x_258) ;  /* 0x00000004006c8947 */ /* 0x002fec0003800000 */
.L_x_277:
[----:B------:R-:W1:Y:S01]  /*ae50*/  SYNCS.PHASECHK.TRANS64.TRYWAIT P0, [R11+URZ], R6 ;  /* 0x000000060b0075a7 */ /* 0x000e62000800017f */
[----:B------:R-:W-:-:S05]  /*ae60*/  VIADD R0, R7, 0x1 ;  /* 0x0000000107007836 */ /* 0x000fca0000000000 */
[----:B------:R-:W-:-:S04]  /*ae70*/  ISETP.NE.AND P1, PT, R0, 0xc, PT ;  /* 0x0000000c0000780c */ /* 0x000fc80003f25270 */
[----:B------:R-:W-:Y:S02]  /*ae80*/  SEL R4, RZ, 0x1, P1 ;  /* 0x00000001ff047807 */ /* 0x000fe40000800000 */
[----:B------:R-:W-:Y:S02]  /*ae90*/  SEL R3, R0, RZ, P1 ;  /* 0x000000ff00037207 */ /* 0x000fe40000800000 */
[----:B------:R-:W-:Y:S01]  /*aea0*/  LOP3.LUT R0, R9, R4, RZ, 0x3c, !PT ;  /* 0x0000000409007212 */ /* 0x000fe200078e3cff */
[----:B-1----:R-:W-:Y:S06]  /*aeb0*/  @!P0 BRA `(.L_x_259) ;  /* 0x0000000400648947 */ /* 0x002fec0003800000 */
.L_x_278:
[----:B------:R-:W-:Y:S01]  /*aec0*/  IMAD R3, R3, 0x8, R2 ;  /* 0x0000000803037824 */ /* 0x000fe200078e0202 */
[----:B------:R-:W-:-:S07]  /*aed0*/  SHF.L.U32 R0, R0, 0x1f, RZ ;  /* 0x0000001f00007819 */ /* 0x000fce00000006ff */
.L_x_260:
[----:B--2---:R2:W3:Y:S02]  /*aee0*/  SYNCS.PHASECHK.TRANS64.TRYWAIT P0, [R3+URZ], R0 ;  /* 0x00000000030075a7 */ /* 0x0044e4000800017f */
[----:B---3--:R-:W-:Y:S05]  /*aef0*/  @!P0 NANOSLEEP.SYNCS 0x989680 ;  /* 0x009896800000895d */ /* 0x008fea0003900000 */
[----:B------:R-:W3:Y:S02]  /*af00*/  @!P0 SYNCS.PHASECHK.TRANS64 P0, [R3+URZ], R0 ;  /* 0x00000000030085a7 */ /* 0x000ee4000800007f */
[----:B---3--:R-:W-:Y:S05]  /*af10*/  @!P0 BRA `(.L_x_260) ;  /* 0xfffffffc00f08947 */ /* 0x008fea000383ffff */
.L_x_247:
[----:B------:R-:W-:Y:S05]  /*af20*/  BSYNC B0 ;  /* 0x0000000000007941 */ /* 0x000fea0003800000 */
.L_x_246:
[----:B------:R-:W-:Y:S05]  /*af30*/  EXIT ;  /* 0x000000000000794d */ /* 0x000fea0003800000 */
.L_x_22:
[----:B---3--:R3:W4:Y:S02]  /*af40*/  SYNCS.PHASECHK.TRANS64.TRYWAIT P1, [R3+URZ], R0 ;  /* 0x00000000030075a7 */ /* 0x008724000802017f */
[----:B----4-:R-:W-:Y:S05]  /*af50*/  @!P1 NANOSLEEP.SYNCS 0x989680 ;  /* 0x009896800000995d */ /* 0x010fea0003900000 */
[----:B------:R-:W4:Y:S02]  /*af60*/  @!P1 SYNCS.PHASECHK.TRANS64 P1, [R3+URZ], R0 ;  /* 0x00000000030095a7 */ /* 0x000f24000802007f */
[----:B----4-:R-:W-:Y:S05]  /*af70*/  @!P1 BRA `(.L_x_22) ;  /* 0xfffffffc00f09947 */ /* 0x010fea000383ffff */
[----:B------:R-:W-:Y:S05]  /*af80*/  BRA `(.L_x_21) ;  /* 0xffffff6400ac7947 */ /* 0x000fea000383ffff */
.L_x_27:
[----:B-1----:R1:W2:Y:S02]  /*af90*/  SYNCS.PHASECHK.TRANS64.TRYWAIT P1, [R5+URZ], R4 ;  /* 0x00000004050075a7 */ /* 0x0022a4000802017f */
[----:B--2---:R-:W-:Y:S05]  /*afa0*/  @!P1 NANOSLEEP.SYNCS 0x989680 ;  /* 0x009896800000995d */ /* 0x004fea0003900000 */
[----:B------:R-:W2:Y:S02]  /*afb0*/  @!P1 SYNCS.PHASECHK.TRANS64 P1, [R5+URZ], R4 ;  /* 0x00000004050095a7 */ /* 0x000ea4000802007f */
[----:B--2---:R-:W-:Y:S05]  /*afc0*/  @!P1 BRA `(.L_x_27) ;  /* 0xfffffffc00f09947 */ /* 0x004fea000383ffff */
[----:B------:R-:W-:Y:S05]  /*afd0*/  BRA `(.L_x_26) ;  /* 0xffffff68008c7947 */ /* 0x000fea000383ffff */
.L_x_234:
[----:B------:R-:W-:Y:S01]  /*afe0*/  BSSY B1, `(.L_x_261) ;  /* 0x0000006000017945 */ /* 0x000fe20003800000 */
[----:B------:R-:W-:-:S07]  /*aff0*/  IMAD.MOV.U32 R15, RZ, RZ, -0x1 ;  /* 0xffffffffff0f7424 */ /* 0x000fce00078e00ff */
[----:B------:R-:W-:Y:S05]  /*b000*/  WARPSYNC.COLLECTIVE R15, `(.L_x_262) ;  /* 0x000000000f0c7348 */ /* 0x000fea0003c00000 */
[----:B------:R-:W-:Y:S02]  /*b010*/  ELECT P6, UR62, PT ;  /* 0x00000000003e782f */ /* 0x000fe400038c0000 */
[----:B------:R-:W-:Y:S01]  /*b020*/  MOV R14, UR62 ;  /* 0x0000003e000e7c02 */ /* 0x000fe20008000f00 */
[----:B------:R-:W-:Y:S10]  /*b030*/  ENDCOLLECTIVE ;  /* 0x000000000000791b */ /* 0x000ff40003800000 */
.L_x_262:
[----:B------:R-:W-:Y:S05]  /*b040*/  BSYNC B1 ;  /* 0x0000000000017941 */ /* 0x000fea0003800000 */
.L_x_261:
[----:B------:R-:W-:Y:S05]  /*b050*/  BRA `(.L_x_263) ;  /* 0xffffffec001c7947 */ /* 0x000fea000383ffff */
.L_x_237:
[----:B0-----:R0:W1:Y:S02]  /*b060*/  SYNCS.PHASECHK.TRANS64.TRYWAIT P0, [R20+URZ+0x60], R7 ;  /* 0x00006007140075a7 */ /* 0x001064000800017f */
[----:B-1----:R-:W-:Y:S05]  /*b070*/  @!P0 NANOSLEEP.SYNCS 0x989680 ;  /* 0x009896800000895d */ /* 0x002fea0003900000 */
[----:B------:R-:W1:Y:S02]  /*b080*/  @!P0 SYNCS.PHASECHK.TRANS64 P0, [R20+URZ+0x60], R7 ;  /* 0x00006007140085a7 */ /* 0x000e64000800007f */
[----:B-1----:R-:W-:Y:S05]  /*b090*/  @!P0 BRA `(.L_x_237) ;  /* 0xfffffffc00f08947 */ /* 0x002fea000383ffff */
[----:B------:R-:W-:Y:S05]  /*b0a0*/  BRA `(.L_x_264) ;  /* 0xffffffec00587947 */ /* 0x000fea000383ffff */
.L_x_245:
[----:B------:R-:W-:Y:S01]  /*b0b0*/  BSSY B0, `(.L_x_265) ;  /* 0x0000006000007945 */ /* 0x000fe20003800000 */
[----:B------:R-:W-:-:S07]  /*b0c0*/  IMAD.MOV.U32 R15, RZ, RZ, -0x1 ;  /* 0xffffffffff0f7424 */ /* 0x000fce00078e00ff */
[----:B------:R-:W-:Y:S05]  /*b0d0*/  WARPSYNC.COLLECTIVE R15, `(.L_x_266) ;  /* 0x000000000f0c7348 */ /* 0x000fea0003c00000 */
[----:B------:R-:W-:Y:S02]  /*b0e0*/  ELECT P6, UR62, PT ;  /* 0x00000000003e782f */ /* 0x000fe400038c0000 */
[----:B------:R-:W-:Y:S01]  /*b0f0*/  MOV R14, UR62 ;  /* 0x0000003e000e7c02 */ /* 0x000fe20008000f00 */
[----:B------:R-:W-:Y:S10]  /*b100*/  ENDCOLLECTIVE ;  /* 0x000000000000791b */ /* 0x000ff40003800000 */
.L_x_266:
[----:B------:R-:W-:Y:S05]  /*b110*/  BSYNC B0 ;  /* 0x0000000000007941 */ /* 0x000fea0003800000 */
.L_x_265:
[----:B------:R-:W-:Y:S05]  /*b120*/  BRA `(.L_x_267) ;  /* 0xfffffff400b07947 */ /* 0x000fea000383ffff */
.L_x_249:
[----:B0-----:R0:W1:Y:S02]  /*b130*/  SYNCS.PHASECHK.TRANS64.TRYWAIT P0, [R7+URZ], R4 ;  /* 0x00000004070075a7 */ /* 0x001064000800017f */
[----:B-1----:R-:W-:Y:S05]  /*b140*/  @!P0 NANOSLEEP.SYNCS 0x989680 ;  /* 0x009896800000895d */ /* 0x002fea0003900000 */
[----:B------:R-:W1:Y:S02]  /*b150*/  @!P0 SYNCS.PHASECHK.TRANS64 P0, [R7+URZ], R4 ;  /* 0x00000004070085a7 */ /* 0x000e64000800007f */
[----:B-1----:R-:W-:Y:S05]  /*b160*/  @!P0 BRA `(.L_x_249) ;  /* 0xfffffffc00f08947 */ /* 0x002fea000383ffff */
[----:B------:R-:W-:Y:S05]  /*b170*/  BRA `(.L_x_268) ;  /* 0xfffffff400f07947 */ /* 0x000fea000383ffff */
.L_x_250:
[----:B0-----:R0:W1:Y:S02]  /*b180*/  SYNCS.PHASECHK.TRANS64.TRYWAIT P0, [R8+URZ], R5 ;  /* 0x00000005080075a7 */ /* 0x001064000800017f */
[----:B-1----:R-:W-:Y:S05]  /*b190*/  @!P0 NANOSLEEP.SYNCS 0x989680 ;  /* 0x009896800000895d */ /* 0x002fea0003900000 */
[----:B------:R-:W1:Y:S02]  /*b1a0*/  @!P0 SYNCS.PHASECHK.TRANS64 P0, [R8+URZ], R5 ;  /* 0x00000005080085a7 */ /* 0x000e64000800007f */
[----:B-1----:R-:W-:Y:S05]  /*b1b0*/  @!P0 BRA `(.L_x_250) ;  /* 0xfffffffc00f08947 */ /* 0x002fea000383ffff */
[----:B------:R-:W-:Y:S05]  /*b1c0*/  BRA `(.L_x_269) ;  /* 0xfffffff800007947 */ /* 0x000fea000383ffff */
.L_x_251:
[----:B0-----:R0:W1:Y:S02]  /*b1d0*/  SYNCS.PHASECHK.TRANS64.TRYWAIT P0, [R9+URZ], R4 ;  /* 0x00000004090075a7 */ /* 0x001064000800017f */
[----:B-1----:R-:W-:Y:S05]  /*b1e0*/  @!P0 NANOSLEEP.SYNCS 0x989680 ;  /* 0x009896800000895d */ /* 0x002fea0003900000 */
[----:B------:R-:W1:Y:S02]  /*b1f0*/  @!P0 SYNCS.PHASECHK.TRANS64 P0, [R9+URZ], R4 ;  /* 0x00000004090085a7 */ /* 0x000e64000800007f */
[----:B-1----:R-:W-:Y:S05]  /*b200*/  @!P0 BRA `(.L_x_251) ;  /* 0xfffffffc00f08947 */ /* 0x002fea000383ffff */
[----:B------:R-:W-:Y:S05]  /*b210*/  BRA `(.L_x_270) ;  /* 0xfffffff800107947 */ /* 0x000fea000383ffff */
.L_x_252:
[----:B0-----:R0:W1:Y:S02]  /*b220*/  SYNCS.PHASECHK.TRANS64.TRYWAIT P0, [R8+URZ], R5 ;  /* 0x00000005080075a7 */ /* 0x001064000800017f */
[----:B-1----:R-:W-:Y:S05]  /*b230*/  @!P0 NANOSLEEP.SYNCS 0x989680 ;  /* 0x009896800000895d */ /* 0x002fea0003900000 */
[----:B------:R-:W1:Y:S02]  /*b240*/  @!P0 SYNCS.PHASECHK.TRANS64 P0, [R8+URZ], R5 ;  /* 0x00000005080085a7 */ /* 0x000e64000800007f */
[----:B-1----:R-:W-:Y:S05]  /*b250*/  @!P0 BRA `(.L_x_252) ;  /* 0xfffffffc00f08947 */ /* 0x002fea000383ffff */
[----:B------:R-:W-:Y:S05]  /*b260*/  BRA `(.L_x_271) ;  /* 0xfffffff800207947 */ /* 0x000fea000383ffff */
.L_x_253:
[----:B0-----:R0:W1:Y:S02]  /*b270*/  SYNCS.PHASECHK.TRANS64.TRYWAIT P0, [R9+URZ], R4 ;  /* 0x00000004090075a7 */ /* 0x001064000800017f */
[----:B-1----:R-:W-:Y:S05]  /*b280*/  @!P0 NANOSLEEP.SYNCS 0x989680 ;  /* 0x009896800000895d */ /* 0x002fea0003900000 */
[----:B------:R-:W1:Y:S02]  /*b290*/  @!P0 SYNCS.PHASECHK.TRANS64 P0, [R9+URZ], R4 ;  /* 0x00000004090085a7 */ /* 0x000e64000800007f */
[----:B-1----:R-:W-:Y:S05]  /*b2a0*/  @!P0 BRA `(.L_x_253) ;  /* 0xfffffffc00f08947 */ /* 0x002fea000383ffff */
[----:B------:R-:W-:Y:S05]  /*b2b0*/  BRA `(.L_x_272) ;  /* 0xfffffff800307947 */ /* 0x000fea000383ffff */
.L_x_254:
[----:B0-----:R0:W1:Y:S02]  /*b2c0*/  SYNCS.PHASECHK.TRANS64.TRYWAIT P0, [R8+URZ], R5 ;  /* 0x00000005080075a7 */ /* 0x001064000800017f */
[----:B-1----:R-:W-:Y:S05]  /*b2d0*/  @!P0 NANOSLEEP.SYNCS 0x989680 ;  /* 0x009896800000895d */ /* 0x002fea0003900000 */
[----:B------:R-:W1:Y:S02]  /*b2e0*/  @!P0 SYNCS.PHASECHK.TRANS64 P0, [R8+URZ], R5 ;  /* 0x00000005080085a7 */ /* 0x000e64000800007f */
[----:B-1----:R-:W-:Y:S05]  /*b2f0*/  @!P0 BRA `(.L_x_254) ;  /* 0xfffffffc00f08947 */ /* 0x002fea000383ffff */
[----:B------:R-:W-:Y:S05]  /*b300*/  BRA `(.L_x_273) ;  /* 0xfffffff800407947 */ /* 0x000fea000383ffff */
.L_x_255:
[----:B0-----:R0:W1:Y:S02]  /*b310*/  SYNCS.PHASECHK.TRANS64.TRYWAIT P0, [R9+URZ], R4 ;  /* 0x00000004090075a7 */ /* 0x001064000800017f */
[----:B-1----:R-:W-:Y:S05]  /*b320*/  @!P0 NANOSLEEP.SYNCS 0x989680 ;  /* 0x009896800000895d */ /* 0x002fea0003900000 */
[----:B------:R-:W1:Y:S02]  /*b330*/  @!P0 SYNCS.PHASECHK.TRANS64 P0, [R9+URZ], R4 ;  /* 0x00000004090085a7 */ /* 0x000e64000800007f */
[----:B-1----:R-:W-:Y:S05]  /*b340*/  @!P0 BRA `(.L_x_255) ;  /* 0xfffffffc00f08947 */ /* 0x002fea000383ffff */
[----:B------:R-:W-:Y:S05]  /*b350*/  BRA `(.L_x_274) ;  /* 0xfffffff800507947 */ /* 0x000fea000383ffff */
.L_x_256:
[----:B0-----:R0:W1:Y:S02]  /*b360*/  SYNCS.PHASECHK.TRANS64.TRYWAIT P0, [R8+URZ], R5 ;  /* 0x00000005080075a7 */ /* 0x001064000800017f */
[----:B-1----:R-:W-:Y:S05]  /*b370*/  @!P0 NANOSLEEP.SYNCS 0x989680 ;  /* 0x009896800000895d */ /* 0x002fea0003900000 */
[----:B------:R-:W1:Y:S02]  /*b380*/  @!P0 SYNCS.PHASECHK.TRANS64 P0, [R8+URZ], R5 ;  /* 0x00000005080085a7 */ /* 0x000e64000800007f */
[----:B-1----:R-:W-:Y:S05]  /*b390*/  @!P0 BRA `(.L_x_256) ;  /* 0xfffffffc00f08947 */ /* 0x002fea000383ffff */
[----:B------:R-:W-:Y:S05]  /*b3a0*/  BRA `(.L_x_275) ;  /* 0xfffffff800607947 */ /* 0x000fea000383ffff */
.L_x_257:
[----:B0-----:R0:W1:Y:S02]  /*b3b0*/  SYNCS.PHASECHK.TRANS64.TRYWAIT P0, [R9+URZ], R4 ;  /* 0x00000004090075a7 */ /* 0x001064000800017f */
[----:B-1----:R-:W-:Y:S05]  /*b3c0*/  @!P0 NANOSLEEP.SYNCS 0x989680 ;  /* 0x009896800000895d */ /* 0x002fea0003900000 */
[----:B------:R-:W1:Y:S02]  /*b3d0*/  @!P0 SYNCS.PHASECHK.TRANS64 P0, [R9+URZ], R4 ;  /* 0x00000004090085a7 */ /* 0x000e64000800007f */
[----:B-1----:R-:W-:Y:S05]  /*b3e0*/  @!P0 BRA `(.L_x_257) ;  /* 0xfffffffc00f08947 */ /* 0x002fea000383ffff */
[----:B------:R-:W-:Y:S05]  /*b3f0*/  BRA `(.L_x_276) ;  /* 0xfffffff800707947 */ /* 0x000fea000383ffff */
.L_x_258:
[----:B0-----:R0:W1:Y:S02]  /*b400*/  SYNCS.PHASECHK.TRANS64.TRYWAIT P0, [R8+URZ], R5 ;  /* 0x00000005080075a7 */ /* 0x001064000800017f */
[----:B-1----:R-:W-:Y:S05]  /*b410*/  @!P0 NANOSLEEP.SYNCS 0x989680 ;  /* 0x009896800000895d */ /* 0x002fea0003900000 */
[----:B------:R-:W1:Y:S02]  /*b420*/  @!P0 SYNCS.PHASECHK.TRANS64 P0, [R8+URZ], R5 ;  /* 0x00000005080085a7 */ /* 0x000e64000800007f */
[----:B-1----:R-:W-:Y:S05]  /*b430*/  @!P0 BRA `(.L_x_258) ;  /* 0xfffffffc00f08947 */ /* 0x002fea000383ffff */
[----:B------:R-:W-:Y:S05]  /*b440*/  BRA `(.L_x_277) ;  /* 0xfffffff800807947 */ /* 0x000fea000383ffff */
.L_x_259:
[----:B-1----:R1:W2:Y:S02]  /*b450*/  SYNCS.PHASECHK.TRANS64.TRYWAIT P0, [R11+URZ], R6 ;  /* 0x000000060b0075a7 */ /* 0x0022a4000800017f */
[----:B--2---:R-:W-:Y:S05]  /*b460*/  @!P0 NANOSLEEP.SYNCS 0x989680 ;  /* 0x009896800000895d */ /* 0x004fea0003900000 */
[----:B------:R-:W2:Y:S02]  /*b470*/  @!P0 SYNCS.PHASECHK.TRANS64 P0, [R11+URZ], R6 ;  /* 0x000000060b0085a7 */ /* 0x000ea4000800007f */
[----:B--2---:R-:W-:Y:S05]  /*b480*/  @!P0 BRA `(.L_x_259) ;  /* 0xfffffffc00f08947 */ /* 0x004fea000383ffff */
[----:B------:R-:W-:Y:S05]  /*b490*/  BRA `(.L_x_278) ;  /* 0xfffffff800887947 */ /* 0x000fea000383ffff */
.L_x_279:
[----:B------:R-:W-:-:S00]  /*b4a0*/  BRA `(.L_x_279) ;  /* 0xfffffffc00fc7947 */ /* 0x000fc0000383ffff */
[----:B------:R-:W-:-:S00]  /*b4b0*/  NOP ;  /* 0x0000000000007918 */ /* 0x000fc00000000000 */
        /* <DEDUP_REMOVED lines=12> */
.L_x_280:


//--------------------- .nv.global.init           --------------------------
	.section	.nv.global.init,"aw",@progbits
.nv.global.init:
	.type		$str$22,@object
	.size		$str$22,($str$23 - $str$22)
$str$22:
        /*0000*/ 	.byte	0x6b, 0x5f, 0x74, 0x69, 0x6c, 0x65, 0x5f, 0x63, 0x6f, 0x75, 0x6e, 0x74, 0x20, 0x3e, 0x3d, 0x20
        /*0010*/ 	.byte	0x31, 0x00
	.type		$str$23,@object
	.size		$str$23,(__unnamed_1 - $str$23)
$str$23:
        /*0012*/ 	.byte	0x2f, 0x74, 0x6d, 0x70, 0x2f, 0x63, 0x75, 0x74, 0x6c, 0x61, 0x73, 0x73, 0x5f, 0x73, 0x77, 0x65
        /*0022*/ 	.byte	0x65, 0x70, 0x5f, 0x73, 0x72, 0x63, 0x2f, 0x69, 0x6e, 0x63, 0x6c, 0x75, 0x64, 0x65, 0x2f, 0x63
        /*0032*/ 	.byte	0x75, 0x74, 0x6c, 0x61, 0x73, 0x73, 0x2f, 0x67, 0x65, 0x6d, 0x6d, 0x2f, 0x63, 0x6f, 0x6c, 0x6c
        /*0042*/ 	.byte	0x65, 0x63, 0x74, 0x69, 0x76, 0x65, 0x2f, 0x73, 0x6d, 0x39, 0x30, 0x5f, 0x6d, 0x6d, 0x61, 0x5f
        /*0052*/ 	.byte	0x74, 0x6d, 0x61, 0x5f, 0x67, 0x6d, 0x6d, 0x61, 0x5f, 0x73, 0x73, 0x5f, 0x77, 0x61, 0x72, 0x70
        /*0062*/ 	.byte	0x73, 0x70, 0x65, 0x63, 0x69, 0x61, 0x6c, 0x69, 0x7a, 0x65, 0x64, 0x2e, 0x68, 0x70, 0x70, 0x00
	.type		__unnamed_1,@object
	.size		__unnamed_1,(.L_0 - __unnamed_1)
__unnamed_1:
        /*0072*/ 	.byte	0x76, 0x6f, 0x69, 0x64, 0x20, 0x63, 0x75, 0x74, 0x6c, 0x61, 0x73, 0x73, 0x3a, 0x3a, 0x67, 0x65
        /* <DEDUP_REMOVED lines=180> */
        /*0bc2*/ 	.byte	0x69, 0x74, 0x79, 0x5d, 0x00
.L_0:


//--------------------- .nv.shared._ZN7cutlass13device_kernelINS_4gemm6kernel13GemmUniversalIN4cute5tupleIJiiiiEEENS1_10collective13CollectiveMmaINS1_34MainloopSm90TmaGmmaWarpSpecializedILi12ENS5_IJNS4_1CILi2EEENSA_ILi1EEESC_EEENS1_35KernelTmaWarpSpecializedCooperativeEEENS5_IJNSA_ILi192EEENSA_ILi96EEENSA_ILi32EEEEEENS_6half_tENS5_IJlSC_lEEESK_SL_NS4_8TiledMMAINS4_8MMA_AtomIJNS4_4SM904GMMA25MMA_64x96x16_F32F16F16_SSILNSP_5MajorE0ELSR_0ELNSP_7ScaleInE1ELSS_1EEEEEENS4_6LayoutISD_NS5_IJSC_NSA_ILi0EEESW_EEEEENS5_IJNS4_10UnderscoreESZ_SZ_EEEEENS4_13SM90_TMA_LOADENS4_14ComposedLayoutINS4_7SwizzleILi2ELi4ELi3EEENS4_18smem_ptr_flag_bitsILi16EEENSV_INS5_IJNSA_ILi8EEESI_EEENS5_IJSI_SC_EEEEEEEvNS4_8identityENS4_23SM90_TMA_LOAD_MULTICASTES1C_vS1D_EENS_8epilogue10collective6detail29Sm90TmaWarpSpecializedAdapterINS1H_15DefaultEpilogueISK_SL_SL_NS1G_6thread17LinearCombinationISK_Li1EffLNS1L_9ScaleType4KindE0ELNS_15FloatRoundStyleE2ESK_EENS1_15EpilogueDefaultEEEEEvvEEEEvNT_6ParamsE --------------------------
	.section	.nv.shared._ZN7cutlass13device_kernelINS_4gemm6kernel13GemmUniversalIN4cute5tupleIJiiiiEEENS1_10collective13CollectiveMmaINS1_34MainloopSm90TmaGmmaWarpSpecializedILi12ENS5_IJNS4_1CILi2EEENSA_ILi1EEESC_EEENS1_35KernelTmaWarpSpecializedCooperativeEEENS5_IJNSA_ILi192EEENSA_ILi96EEENSA_ILi32EEEEEENS_6half_tENS5_IJlSC_lEEESK_SL_NS4_8TiledMMAINS4_8MMA_AtomIJNS4_4SM904GMMA25MMA_64x96x16_F32F16F16_SSILNSP_5MajorE0ELSR_0ELNSP_7ScaleInE1ELSS_1EEEEEENS4_6LayoutISD_NS5_IJSC_NSA_ILi0EEESW_EEEEENS5_IJNS4_10UnderscoreESZ_SZ_EEEEENS4_13SM90_TMA_LOADENS4_14ComposedLayoutINS4_7SwizzleILi2ELi4ELi3EEENS4_18smem_ptr_flag_bitsILi16EEENSV_INS5_IJNSA_ILi8EEESI_EEENS5_IJSI_SC_EEEEEEEvNS4_8identityENS4_23SM90_TMA_LOAD_MULTICASTES1C_vS1D_EENS_8epilogue10collective6detail29Sm90TmaWarpSpecializedAdapterINS1H_15DefaultEpilogueISK_SL_SL_NS1G_6thread17LinearCombinationISK_Li1EffLNS1L_9ScaleType4KindE0ELNS_15FloatRoundStyleE2ESK_EENS1_15EpilogueDefaultEEEEEvvEEEEvNT_6ParamsE,"aw",@nobits
	.sectionflags	@""
	.align	16
	.zero		1024


//--------------------- .nv.shared.reserved.0     --------------------------
	.section	.nv.shared.reserved.0,"aw",@nobits
	.weak		__nv_reservedSMEM_offset_0_alias
	.size		__nv_reservedSMEM_offset_0_alias, 0, 0
	.other		__nv_reservedSMEM_offset_0_alias,@"STO_CUDA_RESERVED_SHARED STV_DEFAULT"
__nv_reservedSMEM_offset_0_alias:
	.zero		0


//--------------------- .nv.global                --------------------------
	.section	.nv.global,"aw",@nobits
.nv.global:
	.type		_ZN40_INTERNAL_eb201e2e_4_k_cu_b94586d6_168144cute1_E,@object
	.size		_ZN40_INTERNAL_eb201e2e_4_k_cu_b94586d6_168144cute1_E,(_ZN40_INTERNAL_eb201e2e_4_k_cu_b94586d6_168144cuda3std3__45__cpo6cbeginE - _ZN40_INTERNAL_eb201e2e_4_k_cu_b94586d6_168144cute1_E)
_ZN40_INTERNAL_eb201e2e_4_k_cu_b94586d6_168144cute1_E:
	.zero		1
	.type		_ZN40_INTERNAL_eb201e2e_4_k_cu_b94586d6_168144cuda3std3__45__cpo6cbeginE,@object
	.size		_ZN40_INTERNAL_eb201e2e_4_k_cu_b94586d6_168144cuda3std3__45__cpo6cbeginE,(_ZN40_INTERNAL_eb201e2e_4_k_cu_b94586d6_168144cuda3std3__48in_placeE - _ZN40_INTERNAL_eb201e2e_4_k_cu_b94586d6_168144cuda3std3__45__cpo6cbeginE)
_ZN40_INTERNAL_eb201e2e_4_k_cu_b94586d6_168144cuda3std3__45__cpo6cbeginE:
	.zero		1
	.type		_ZN40_INTERNAL_eb201e2e_4_k_cu_b94586d6_168144cuda3std3__48in_placeE,@object
	.size		_ZN40_INTERNAL_eb201e2e_4_k_cu_b94586d6_168144cuda3std3__48in_placeE,(_ZN40_INTERNAL_eb201e2e_4_k_cu_b94586d6_168144cuda3std6ranges3__45__cpo9iter_moveE - _ZN40_INTERNAL_eb201e2e_4_k_cu_b94586d6_168144cuda3std3__48in_placeE)
_ZN40_INTERNAL_eb201e2e_4_k_cu_b94586d6_168144cuda3std3__48in_placeE:
	.zero		1
	.type		_ZN40_INTERNAL_eb201e2e_4_k_cu_b94586d6_168144cuda3std6ranges3__45__cpo9iter_moveE,@object
	.size		_ZN40_INTERNAL_eb201e2e_4_k_cu_b94586d6_168144cuda3std6ranges3__45__cpo9iter_moveE,(_ZN40_INTERNAL_eb201e2e_4_k_cu_b94586d6_168144cuda3std3__45__cpo5beginE - _ZN40_INTERNAL_eb201e2e_4_k_cu_b94586d6_168144cuda3std6ranges3__45__cpo9iter_moveE)
_ZN40_INTERNAL_eb201e2e_4_k_cu_b94586d6_168144cuda3std6ranges3__45__cpo9iter_moveE:
	.zero		1
	.type		_ZN40_INTERNAL_eb201e2e_4_k_cu_b94586d6_168144cuda3std3__45__cpo5beginE,@object
	.size		_ZN40_INTERNAL_eb201e2e_4_k_cu_b94586d6_168144cuda3std3__45__cpo5beginE,(_ZN40_INTERNAL_eb201e2e_4_k_cu_b94586d6_168144cuda3std3__442_GLOBAL__N__eb201e2e_4_k_cu_b94586d6_168146ignoreE - _ZN40_INTERNAL_eb201e2e_4_k_cu_b94586d6_168144cuda3std3__45__cpo5beginE)
_ZN40_INTERNAL_eb201e2e_4_k_cu_b94586d6_168144cuda3std3__45__cpo5beginE:
	.zero		1
	.type		_ZN40_INTERNAL_eb201e2e_4_k_cu_b94586d6_168144cuda3std3__442_GLOBAL__N__eb201e2e_4_k_cu_b94586d6_168146ignoreE,@object
	.size		_ZN40_INTERNAL_eb201e2e_4_k_cu_b94586d6_168144cuda3std3__442_GLOBAL__N__eb201e2e_4_k_cu_b94586d6_168146ignoreE,(_ZN40_INTERNAL_eb201e2e_4_k_cu_b94586d6_168144cute7productE - _ZN40_INTERNAL_eb201e2e_4_k_cu_b94586d6_168144cuda3std3__442_GLOBAL__N__eb201e2e_4_k_cu_b94586d6_168146ignoreE)
_ZN40_INTERNAL_eb201e2e_4_k_cu_b94586d6_168144cuda3std3__442_GLOBAL__N__eb201e2e_4_k_cu_b94586d6_168146ignoreE:
	.zero		1
	.type		_ZN40_INTERNAL_eb201e2e_4_k_cu_b94586d6_168144cute7productE,@object
	.size		_ZN40_INTERNAL_eb201e2e_4_k_cu_b94586d6_168144cute7productE,(_ZN40_INTERNAL_eb201e2e_4_k_cu_b94586d6_168144cuda3std3__45__cpo3endE - _ZN40_INTERNAL_eb201e2e_4_k_cu_b94586d6_168144cute7productE)
_ZN40_INTERNAL_eb201e2e_4_k_cu_b94586d6_168144cute7productE:
	.zero		1
	.type		_ZN40_INTERNAL_eb201e2e_4_k_cu_b94586d6_168144cuda3std3__45__cpo3endE,@object
	.size		_ZN40_INTERNAL_eb201e2e_4_k_cu_b94586d6_168144cuda3std3__45__cpo3endE,(_ZN40_INTERNAL_eb201e2e_4_k_cu_b94586d6_168144cuda3std3__419piecewise_constructE - _ZN40_INTERNAL_eb201e2e_4_k_cu_b94586d6_168144cuda3std3__45__cpo3endE)
_ZN40_INTERNAL_eb201e2e_4_k_cu_b94586d6_168144cuda3std3__45__cpo3endE:
	.zero		1
	.type		_ZN40_INTERNAL_eb201e2e_4_k_cu_b94586d6_168144cuda3std3__419piecewise_constructE,@object
	.size		_ZN40_INTERNAL_eb201e2e_4_k_cu_b94586d6_168144cuda3std3__419piecewise_constructE,(_ZN40_INTERNAL_eb201e2e_4_k_cu_b94586d6_168144cuda3std3__45__cpo4cendE - _ZN40_INTERNAL_eb201e2e_4_k_cu_b94586d6_168144cuda3std3__419piecewise_constructE)
_ZN40_INTERNAL_eb201e2e_4_k_cu_b94586d6_168144cuda3std3__419piecewise_constructE:
	.zero		1
	.type		_ZN40_INTERNAL_eb201e2e_4_k_cu_b94586d6_168144cuda3std3__45__cpo4cendE,@object
	.size		_ZN40_INTERNAL_eb201e2e_4_k_cu_b94586d6_168144cuda3std3__45__cpo4cendE,(_ZN40_INTERNAL_eb201e2e_4_k_cu_b94586d6_168144cuda3std6ranges3__45__cpo4swapE - _ZN40_INTERNAL_eb201e2e_4_k_cu_b94586d6_168144cuda3std3__45__cpo4cendE)
_ZN40_INTERNAL_eb201e2e_4_k_cu_b94586d6_168144cuda3std3__45__cpo4cendE:
	.zero		1
	.type		_ZN40_INTERNAL_eb201e2e_4_k_cu_b94586d6_168144cuda3std6ranges3__45__cpo4swapE,@object
	.size		_ZN40_INTERNAL_eb201e2e_4_k_cu_b94586d6_168144cuda3std6ranges3__45__cpo4swapE,(.L_8 - _ZN40_INTERNAL_eb201e2e_4_k_cu_b94586d6_168144cuda3std6ranges3__45__cpo4swapE)
_ZN40_INTERNAL_eb201e2e_4_k_cu_b94586d6_168144cuda3std6ranges3__45__cpo4swapE:
	.zero		1
.L_8:


//--------------------- .nv.constant0._ZN7cutlass13device_kernelINS_4gemm6kernel13GemmUniversalIN4cute5tupleIJiiiiEEENS1_10collective13CollectiveMmaINS1_34MainloopSm90TmaGmmaWarpSpecializedILi12ENS5_IJNS4_1CILi2EEENSA_ILi1EEESC_EEENS1_35KernelTmaWarpSpecializedCooperativeEEENS5_IJNSA_ILi192EEENSA_ILi96EEENSA_ILi32EEEEEENS_6half_tENS5_IJlSC_lEEESK_SL_NS4_8TiledMMAINS4_8MMA_AtomIJNS4_4SM904GMMA25MMA_64x96x16_F32F16F16_SSILNSP_5MajorE0ELSR_0ELNSP_7ScaleInE1ELSS_1EEEEEENS4_6LayoutISD_NS5_IJSC_NSA_ILi0EEESW_EEEEENS5_IJNS4_10UnderscoreESZ_SZ_EEEEENS4_13SM90_TMA_LOADENS4_14ComposedLayoutINS4_7SwizzleILi2ELi4ELi3EEENS4_18smem_ptr_flag_bitsILi16EEENSV_INS5_IJNSA_ILi8EEESI_EEENS5_IJSI_SC_EEEEEEEvNS4_8identityENS4_23SM90_TMA_LOAD_MULTICASTES1C_vS1D_EENS_8epilogue10collective6detail29Sm90TmaWarpSpecializedAdapterINS1H_15DefaultEpilogueISK_SL_SL_NS1G_6thread17LinearCombinationISK_Li1EffLNS1L_9ScaleType4KindE0ELNS_15FloatRoundStyleE2ESK_EENS1_15EpilogueDefaultEEEEEvvEEEEvNT_6ParamsE --------------------------
	.section	.nv.constant0._ZN7cutlass13device_kernelINS_4gemm6kernel13GemmUniversalIN4cute5tupleIJiiiiEEENS1_10collective13CollectiveMmaINS1_34MainloopSm90TmaGmmaWarpSpecializedILi12ENS5_IJNS4_1CILi2EEENSA_ILi1EEESC_EEENS1_35KernelTmaWarpSpecializedCooperativeEEENS5_IJNSA_ILi192EEENSA_ILi96EEENSA_ILi32EEEEEENS_6half_tENS5_IJlSC_lEEESK_SL_NS4_8TiledMMAINS4_8MMA_AtomIJNS4_4SM904GMMA25MMA_64x96x16_F32F16F16_SSILNSP_5MajorE0ELSR_0ELNSP_7ScaleInE1ELSS_1EEEEEENS4_6LayoutISD_NS5_IJSC_NSA_ILi0EEESW_EEEEENS5_IJNS4_10UnderscoreESZ_SZ_EEEEENS4_13SM90_TMA_LOADENS4_14ComposedLayoutINS4_7SwizzleILi2ELi4ELi3EEENS4_18smem_ptr_flag_bitsILi16EEENSV_INS5_IJNSA_ILi8EEESI_EEENS5_IJSI_SC_EEEEEEEvNS4_8identityENS4_23SM90_TMA_LOAD_MULTICASTES1C_vS1D_EENS_8epilogue10collective6detail29Sm90TmaWarpSpecializedAdapterINS1H_15DefaultEpilogueISK_SL_SL_NS1G_6thread17LinearCombinationISK_Li1EffLNS1L_9ScaleType4KindE0ELNS_15FloatRoundStyleE2ESK_EENS1_15EpilogueDefaultEEEEEvvEEEEvNT_6ParamsE,"a",@progbits
	.sectionflags	@""
	.align	4
.nv.constant0._ZN7cutlass13device_kernelINS_4gemm6kernel13GemmUniversalIN4cute5tupleIJiiiiEEENS1_10collective13CollectiveMmaINS1_34MainloopSm90TmaGmmaWarpSpecializedILi12ENS5_IJNS4_1CILi2EEENSA_ILi1EEESC_EEENS1_35KernelTmaWarpSpecializedCooperativeEEENS5_IJNSA_ILi192EEENSA_ILi96EEENSA_ILi32EEEEEENS_6half_tENS5_IJlSC_lEEESK_SL_NS4_8TiledMMAINS4_8MMA_AtomIJNS4_4SM904GMMA25MMA_64x96x16_F32F16F16_SSILNSP_5MajorE0ELSR_0ELNSP_7ScaleInE1ELSS_1EEEEEENS4_6LayoutISD_NS5_IJSC_NSA_ILi0EEESW_EEEEENS5_IJNS4_10UnderscoreESZ_SZ_EEEEENS4_13SM90_TMA_LOADENS4_14ComposedLayoutINS4_7SwizzleILi2ELi4ELi3EEENS4_18smem_ptr_flag_bitsILi16EEENSV_INS5_IJNSA_ILi8EEESI_EEENS5_IJSI_SC_EEEEEEEvNS4_8identityENS4_23SM90_TMA_LOAD_MULTICASTES1C_vS1D_EENS_8epilogue10collective6detail29Sm90TmaWarpSpecializedAdapterINS1H_15DefaultEpilogueISK_SL_SL_NS1G_6thread17LinearCombinationISK_Li1EffLNS1L_9ScaleType4KindE0ELNS_15FloatRoundStyleE2ESK_EENS1_15EpilogueDefaultEEEEEvvEEEEvNT_6ParamsE:
	.zero		1664


//--------------------- SYMBOLS --------------------------

	.type		.nv.reservedSmem.offset0,@object
	.size		.nv.reservedSmem.offset0,0x4
	.type		__assertfail,@function
